	.target	sm_100a

	.elftype	@"ET_EXEC"


//--------------------- .note.nv.tkinfo           --------------------------
	.section	.note.nv.tkinfo,"",@"SHT_NOTE"
	.sectionflags	@"SHF_NOTE_NV_TKINFO"
	.tkinfo
        /*0018*/ 	.word	0x00000002
        /*0030*/ 	.string	""
        /*0030*/ 	.string	"ptxas"
        /*0030*/ 	.string	"Cuda compilation tools, release 13.0, V13.0.88"
        /*0030*/ 	.string	"Build cuda_13.0.r13.0/compiler.36424714_0"
        /*0030*/ 	.string	"-arch sm_100a -m 64 "



//--------------------- .note.nv.cuinfo           --------------------------
	.section	.note.nv.cuinfo,"",@"SHT_NOTE"
	.sectionflags	@"SHF_NOTE_NV_CUINFO"
        /*0018*/ 	.short	0x0002
        /*001a*/ 	.short	0x0064
        /*001c*/ 	.short	0x0082
	.zero		2


//--------------------- .nv.info                  --------------------------
	.section	.nv.info,"",@"SHT_CUDA_INFO"
	.align	4


	//----- nvinfo : EIATTR_REGCOUNT
	.align		4
        /*0000*/ 	.byte	0x04, 0x2f
        /*0002*/ 	.short	(.L_16 - .L_15)
	.align		4
.L_15:
        /*0004*/ 	.word	index@(_ZN7cutlass13device_kernelINS_4gemm6kernel13GemmUniversalIN4cute5tupleIJiiiiEEENS1_10collective13CollectiveMmaINS1_35MainloopSm100TmaUmmaWarpSpecializedILi9ELi2ELi4ENS5_IJNS4_1CILi2EEENSA_ILi1EEESC_EEEEENS5_IJNSA_ILi64EEENSA_ILi112EEENSA_ILi128EEEEEENS_12float_e4m3_tENS5_IJlSC_lEEESJ_SK_NS4_8TiledMMAINS4_8MMA_AtomIJNS4_10MMA_TraitsINS4_19SM100_MMA_F8F6F4_SSEJSJ_SJ_fSF_SG_NS4_17integral_constantINS4_4UMMA5MajorELSR_0EEESS_NSP_INSQ_7ScaleInELST_0EEESU_EEEEEENS4_6LayoutINS5_IJSC_SC_SC_EEENS5_IJNSA_ILi0EEESZ_SZ_EEEEENS5_IJNS4_10UnderscoreES12_S12_EEEEENS4_13SM90_TMA_LOADENS4_14ComposedLayoutINS4_7SwizzleILi3ELi4ELi3EEENS4_18smem_ptr_flag_bitsILi8EEENSX_INS5_IJNSA_ILi8EEESH_EEENS5_IJSH_SC_EEEEEEEvNS4_8identityENS4_23SM90_TMA_LOAD_MULTICASTES1F_vS1G_EENS_8epilogue10collective18CollectiveEpilogueINS1J_23Sm100TmaWarpSpecializedILi1ELi1ELi56ELb0ELb0EEEJSI_NS5_IJNSX_ISF_SC_EENSX_ISG_SC_EEEEESJ_SK_SJ_SK_NS1J_6fusion15FusionCallbacksIS1N_NS1R_17LinearCombinationISJ_fSJ_fLNS_15FloatRoundStyleE2EEESI_S1Q_JEEENS4_5SM1004TMEM4LOAD25SM100_TMEM_LOAD_16dp32b8xES15_NS16_INS17_ILi0ELi4ELi3EEES1A_NSX_INS5_IJS1B_NSA_ILi16EEEEEENS5_IJS22_SC_EEEEEEENS4_39AutoVectorizingCopyWithAssumedAlignmentILi128EEENS4_14SM90_TMA_STOREES26_S28_S28_EEEvvEEEEvNT_6ParamsE)
        /*0008*/ 	.word	0x00000090


	//----- nvinfo : EIATTR_FRAME_SIZE
	.align		4
.L_16:
        /*000c*/ 	.byte	0x04, 0x11
        /*000e*/ 	.short	(.L_18 - .L_17)
	.align		4
.L_17:
        /*0010*/ 	.word	index@($__internal_2_$__cuda_sm10x_tcgen05_guardrail_trap_unallocated_columns_being_dealloced)
        /*0014*/ 	.word	0x00000000


	//----- nvinfo : EIATTR_FRAME_SIZE
	.align		4
.L_18:
        /*0018*/ 	.byte	0x04, 0x11
        /*001a*/ 	.short	(.L_20 - .L_19)
	.align		4
.L_19:
        /*001c*/ 	.word	index@($__internal_1_$__cuda_sm10x_tcgen05_guardrail_trap_phase_invalid_during_alloc)
        /*0020*/ 	.word	0x00000000


	//----- nvinfo : EIATTR_FRAME_SIZE
	.align		4
.L_20:
        /*0024*/ 	.byte	0x04, 0x11
        /*0026*/ 	.short	(.L_22 - .L_21)
	.align		4
.L_21:
        /*0028*/ 	.word	index@($__internal_0_$__cuda_sm10x_tcgen05_guardrail_trap_col_being_dealloced_not_returned_by_alloc)
        /*002c*/ 	.word	0x00000000


	//----- nvinfo : EIATTR_FRAME_SIZE
	.align		4
.L_22:
        /*0030*/ 	.byte	0x04, 0x11
        /*0032*/ 	.short	(.L_24 - .L_23)
	.align		4
.L_23:
        /*0034*/ 	.word	index@(_ZN7cutlass13device_kernelINS_4gemm6kernel13GemmUniversalIN4cute5tupleIJiiiiEEENS1_10collective13CollectiveMmaINS1_35MainloopSm100TmaUmmaWarpSpecializedILi9ELi2ELi4ENS5_IJNS4_1CILi2EEENSA_ILi1EEESC_EEEEENS5_IJNSA_ILi64EEENSA_ILi112EEENSA_ILi128EEEEEENS_12float_e4m3_tENS5_IJlSC_lEEESJ_SK_NS4_8TiledMMAINS4_8MMA_AtomIJNS4_10MMA_TraitsINS4_19SM100_MMA_F8F6F4_SSEJSJ_SJ_fSF_SG_NS4_17integral_constantINS4_4UMMA5MajorELSR_0EEESS_NSP_INSQ_7ScaleInELST_0EEESU_EEEEEENS4_6LayoutINS5_IJSC_SC_SC_EEENS5_IJNSA_ILi0EEESZ_SZ_EEEEENS5_IJNS4_10UnderscoreES12_S12_EEEEENS4_13SM90_TMA_LOADENS4_14ComposedLayoutINS4_7SwizzleILi3ELi4ELi3EEENS4_18smem_ptr_flag_bitsILi8EEENSX_INS5_IJNSA_ILi8EEESH_EEENS5_IJSH_SC_EEEEEEEvNS4_8identityENS4_23SM90_TMA_LOAD_MULTICASTES1F_vS1G_EENS_8epilogue10collective18CollectiveEpilogueINS1J_23Sm100TmaWarpSpecializedILi1ELi1ELi56ELb0ELb0EEEJSI_NS5_IJNSX_ISF_SC_EENSX_ISG_SC_EEEEESJ_SK_SJ_SK_NS1J_6fusion15FusionCallbacksIS1N_NS1R_17LinearCombinationISJ_fSJ_fLNS_15FloatRoundStyleE2EEESI_S1Q_JEEENS4_5SM1004TMEM4LOAD25SM100_TMEM_LOAD_16dp32b8xES15_NS16_INS17_ILi0ELi4ELi3EEES1A_NSX_INS5_IJS1B_NSA_ILi16EEEEEENS5_IJS22_SC_EEEEEEENS4_39AutoVectorizingCopyWithAssumedAlignmentILi128EEENS4_14SM90_TMA_STOREES26_S28_S28_EEEvvEEEEvNT_6ParamsE)
        /*0038*/ 	.word	0x00000000


	//----- nvinfo : EIATTR_MIN_STACK_SIZE
	.align		4
.L_24:
        /*003c*/ 	.byte	0x04, 0x12
        /*003e*/ 	.short	(.L_26 - .L_25)
	.align		4
.L_25:
        /*0040*/ 	.word	index@(_ZN7cutlass13device_kernelINS_4gemm6kernel13GemmUniversalIN4cute5tupleIJiiiiEEENS1_10collective13CollectiveMmaINS1_35MainloopSm100TmaUmmaWarpSpecializedILi9ELi2ELi4ENS5_IJNS4_1CILi2EEENSA_ILi1EEESC_EEEEENS5_IJNSA_ILi64EEENSA_ILi112EEENSA_ILi128EEEEEENS_12float_e4m3_tENS5_IJlSC_lEEESJ_SK_NS4_8TiledMMAINS4_8MMA_AtomIJNS4_10MMA_TraitsINS4_19SM100_MMA_F8F6F4_SSEJSJ_SJ_fSF_SG_NS4_17integral_constantINS4_4UMMA5MajorELSR_0EEESS_NSP_INSQ_7ScaleInELST_0EEESU_EEEEEENS4_6LayoutINS5_IJSC_SC_SC_EEENS5_IJNSA_ILi0EEESZ_SZ_EEEEENS5_IJNS4_10UnderscoreES12_S12_EEEEENS4_13SM90_TMA_LOADENS4_14ComposedLayoutINS4_7SwizzleILi3ELi4ELi3EEENS4_18smem_ptr_flag_bitsILi8EEENSX_INS5_IJNSA_ILi8EEESH_EEENS5_IJSH_SC_EEEEEEEvNS4_8identityENS4_23SM90_TMA_LOAD_MULTICASTES1F_vS1G_EENS_8epilogue10collective18CollectiveEpilogueINS1J_23Sm100TmaWarpSpecializedILi1ELi1ELi56ELb0ELb0EEEJSI_NS5_IJNSX_ISF_SC_EENSX_ISG_SC_EEEEESJ_SK_SJ_SK_NS1J_6fusion15FusionCallbacksIS1N_NS1R_17LinearCombinationISJ_fSJ_fLNS_15FloatRoundStyleE2EEESI_S1Q_JEEENS4_5SM1004TMEM4LOAD25SM100_TMEM_LOAD_16dp32b8xES15_NS16_INS17_ILi0ELi4ELi3EEES1A_NSX_INS5_IJS1B_NSA_ILi16EEEEEENS5_IJS22_SC_EEEEEEENS4_39AutoVectorizingCopyWithAssumedAlignmentILi128EEENS4_14SM90_TMA_STOREES26_S28_S28_EEEvvEEEEvNT_6ParamsE)
        /*0044*/ 	.word	0x00000000
.L_26:


//--------------------- .nv.compat                --------------------------
	.section	.nv.compat,"",@"SHT_CUDA_COMPAT_INFO"
	.align	4
        /*0000*/ 	.byte	0x02, 0x09, 0x01, 0x00, 0x02, 0x02, 0x02, 0x00, 0x02, 0x05, 0x05, 0x00, 0x03, 0x07, 0x01, 0x01
        /*0010*/ 	.byte	0x02, 0x03, 0x01, 0x00, 0x02, 0x06, 0x01, 0x00, 0x04, 0x0b, 0x08, 0x00, 0x09, 0x00, 0x00, 0x00
        /*0020*/ 	.byte	0x00, 0x00, 0x00, 0x00


//--------------------- .nv.info._ZN7cutlass13device_kernelINS_4gemm6kernel13GemmUniversalIN4cute5tupleIJiiiiEEENS1_10collective13CollectiveMmaINS1_35MainloopSm100TmaUmmaWarpSpecializedILi9ELi2ELi4ENS5_IJNS4_1CILi2EEENSA_ILi1EEESC_EEEEENS5_IJNSA_ILi64EEENSA_ILi112EEENSA_ILi128EEEEEENS_12float_e4m3_tENS5_IJlSC_lEEESJ_SK_NS4_8TiledMMAINS4_8MMA_AtomIJNS4_10MMA_TraitsINS4_19SM100_MMA_F8F6F4_SSEJSJ_SJ_fSF_SG_NS4_17integral_constantINS4_4UMMA5MajorELSR_0EEESS_NSP_INSQ_7ScaleInELST_0EEESU_EEEEEENS4_6LayoutINS5_IJSC_SC_SC_EEENS5_IJNSA_ILi0EEESZ_SZ_EEEEENS5_IJNS4_10UnderscoreES12_S12_EEEEENS4_13SM90_TMA_LOADENS4_14ComposedLayoutINS4_7SwizzleILi3ELi4ELi3EEENS4_18smem_ptr_flag_bitsILi8EEENSX_INS5_IJNSA_ILi8EEESH_EEENS5_IJSH_SC_EEEEEEEvNS4_8identityENS4_23SM90_TMA_LOAD_MULTICASTES1F_vS1G_EENS_8epilogue10collective18CollectiveEpilogueINS1J_23Sm100TmaWarpSpecializedILi1ELi1ELi56ELb0ELb0EEEJSI_NS5_IJNSX_ISF_SC_EENSX_ISG_SC_EEEEESJ_SK_SJ_SK_NS1J_6fusion15FusionCallbacksIS1N_NS1R_17LinearCombinationISJ_fSJ_fLNS_15FloatRoundStyleE2EEESI_S1Q_JEEENS4_5SM1004TMEM4LOAD25SM100_TMEM_LOAD_16dp32b8xES15_NS16_INS17_ILi0ELi4ELi3EEES1A_NSX_INS5_IJS1B_NSA_ILi16EEEEEENS5_IJS22_SC_EEEEEEENS4_39AutoVectorizingCopyWithAssumedAlignmentILi128EEENS4_14SM90_TMA_STOREES26_S28_S28_EEEvvEEEEvNT_6ParamsE --------------------------
	.section	.nv.info._ZN7cutlass13device_kernelINS_4gemm6kernel13GemmUniversalIN4cute5tupleIJiiiiEEENS1_10collective13CollectiveMmaINS1_35MainloopSm100TmaUmmaWarpSpecializedILi9ELi2ELi4ENS5_IJNS4_1CILi2EEENSA_ILi1EEESC_EEEEENS5_IJNSA_ILi64EEENSA_ILi112EEENSA_ILi128EEEEEENS_12float_e4m3_tENS5_IJlSC_lEEESJ_SK_NS4_8TiledMMAINS4_8MMA_AtomIJNS4_10MMA_TraitsINS4_19SM100_MMA_F8F6F4_SSEJSJ_SJ_fSF_SG_NS4_17integral_constantINS4_4UMMA5MajorELSR_0EEESS_NSP_INSQ_7ScaleInELST_0EEESU_EEEEEENS4_6LayoutINS5_IJSC_SC_SC_EEENS5_IJNSA_ILi0EEESZ_SZ_EEEEENS5_IJNS4_10UnderscoreES12_S12_EEEEENS4_13SM90_TMA_LOADENS4_14ComposedLayoutINS4_7SwizzleILi3ELi4ELi3EEENS4_18smem_ptr_flag_bitsILi8EEENSX_INS5_IJNSA_ILi8EEESH_EEENS5_IJSH_SC_EEEEEEEvNS4_8identityENS4_23SM90_TMA_LOAD_MULTICASTES1F_vS1G_EENS_8epilogue10collective18CollectiveEpilogueINS1J_23Sm100TmaWarpSpecializedILi1ELi1ELi56ELb0ELb0EEEJSI_NS5_IJNSX_ISF_SC_EENSX_ISG_SC_EEEEESJ_SK_SJ_SK_NS1J_6fusion15FusionCallbacksIS1N_NS1R_17LinearCombinationISJ_fSJ_fLNS_15FloatRoundStyleE2EEESI_S1Q_JEEENS4_5SM1004TMEM4LOAD25SM100_TMEM_LOAD_16dp32b8xES15_NS16_INS17_ILi0ELi4ELi3EEES1A_NSX_INS5_IJS1B_NSA_ILi16EEEEEENS5_IJS22_SC_EEEEEEENS4_39AutoVectorizingCopyWithAssumedAlignmentILi128EEENS4_14SM90_TMA_STOREES26_S28_S28_EEEvvEEEEvNT_6ParamsE,"",@"SHT_CUDA_INFO"
	.sectionflags	@""
	.align	4


	//----- nvinfo : EIATTR_CUDA_API_VERSION
	.align		4
        /*0000*/ 	.byte	0x04, 0x37
        /*0002*/ 	.short	(.L_28 - .L_27)
.L_27:
        /*0004*/ 	.word	0x00000082


	//----- nvinfo : EIATTR_KPARAM_INFO
	.align		4
.L_28:
        /*0008*/ 	.byte	0x04, 0x17
        /*000a*/ 	.short	(.L_30 - .L_29)
.L_29:
        /*000c*/ 	.word	0x00000000
        /*0010*/ 	.short	0x0000
        /*0012*/ 	.short	0x0000
        /*0014*/ 	.byte	0x00, 0xf0, 0x01, 0x20


	//----- nvinfo : EIATTR_AT_ENTRY_FRAGMENTS
	.align		4
.L_30:
        /*0018*/ 	.byte	0x04, 0x4f
        /*001a*/ 	.short	(.L_32 - .L_31)


	//   ....[0]....
.L_31:
        /*001c*/ 	.word	0x00000006


	//----- nvinfo : EIATTR_RESERVED_SMEM_USED
	.align		4
.L_32:
        /*0020*/ 	.byte	0x01, 0x41
	.zero		2


	//----- nvinfo : EIATTR_SPARSE_MMA_MASK
	.align		4
        /*0024*/ 	.byte	0x03, 0x50
        /*0026*/ 	.short	0x0000


	//----- nvinfo : EIATTR_TCGEN05_1CTA_USED
	.align		4
        /*0028*/ 	.byte	0x01, 0x51
	.zero		2


	//----- nvinfo : EIATTR_MAXREG_COUNT
	.align		4
        /*002c*/ 	.byte	0x03, 0x1b
        /*002e*/ 	.short	0x00ff


	//----- nvinfo : EIATTR_NUM_BARRIERS
	.align		4
        /*0030*/ 	.byte	0x02, 0x4c
        /*0032*/ 	.byte	0x07
	.zero		1


	//----- nvinfo : EIATTR_EXTERNS
	.align		4
        /*0034*/ 	.byte	0x04, 0x0f
        /*0036*/ 	.short	(.L_34 - .L_33)


	//   ....[0]....
	.align		4
.L_33:
        /*0038*/ 	.word	index@(__assertfail)


	//----- nvinfo : EIATTR_MERCURY_ISA_VERSION
	.align		4
.L_34:
        /*003c*/ 	.byte	0x03, 0x5f
        /*003e*/ 	.short	0x0101


	//----- nvinfo : EIATTR_INT_WARP_WIDE_INSTR_OFFSETS
	.align		4
        /*0040*/ 	.byte	0x04, 0x31
        /*0042*/ 	.short	(.L_36 - .L_35)


	//   ....[0]....
.L_35:
        /*0044*/ 	.word	0x00003fe0


	//   ....[1]....
        /*0048*/ 	.word	0x00004000


	//   ....[2]....
        /*004c*/ 	.word	0x00004030


	//   ....[3]....
        /*0050*/ 	.word	0x00004c30


	//   ....[4]....
        /*0054*/ 	.word	0x00004c40


	//   ....[5]....
        /*0058*/ 	.word	0x00004e30


	//   ....[6]....
        /*005c*/ 	.word	0x00004e50


	//   ....[7]....
        /*0060*/ 	.word	0x00004e70


	//   ....[8]....
        /*0064*/ 	.word	0x00004e90


	//   ....[9]....
        /*0068*/ 	.word	0x00004f30


	//   ....[10]....
        /*006c*/ 	.word	0x00004f50


	//----- nvinfo : EIATTR_COOP_GROUP_MASK_REGIDS
	.align		4
.L_36:
        /*0070*/ 	.byte	0x04, 0x29
        /*0072*/ 	.short	(.L_38 - .L_37)


	//   ....[0]....
.L_37:
        /*0074*/ 	.word	0xffffffff


	//   ....[1]....
        /*0078*/ 	.word	0xffffffff


	//   ....[2]....
        /*007c*/ 	.word	0xffffffff


	//   ....[3]....
        /*0080*/ 	.word	0xffffffff


	//   ....[4]....
        /*0084*/ 	.word	0xffffffff


	//   ....[5]....
        /*0088*/ 	.word	0xffffffff


	//   ....[6]....
        /*008c*/ 	.word	0xffffffff


	//   ....[7]....
        /*0090*/ 	.word	0xffffffff


	//   ....[8]....
        /*0094*/ 	.word	0xffffffff


	//   ....[9]....
        /*0098*/ 	.word	0xffffffff


	//   ....[10]....
        /*009c*/ 	.word	0xffffffff


	//   ....[11]....
        /*00a0*/ 	.word	0xffffffff


	//   ....[12]....
        /*00a4*/ 	.word	0xffffffff


	//   ....[13]....
        /*00a8*/ 	.word	0xffffffff


	//----- nvinfo : EIATTR_COOP_GROUP_INSTR_OFFSETS
	.align		4
.L_38:
        /*00ac*/ 	.byte	0x04, 0x28
        /*00ae*/ 	.short	(.L_40 - .L_39)


	//   ....[0]....
.L_39:
        /*00b0*/ 	.word	0x00000080


	//   ....[1]....
        /*00b4*/ 	.word	0x000004d0


	//   ....[2]....
        /*00b8*/ 	.word	0x00000730


	//   ....[3]....
        /*00bc*/ 	.word	0x00000870


	//   ....[4]....
        /*00c0*/ 	.word	0x00000970


	//   ....[5]....
        /*00c4*/ 	.word	0x00000ae0


	//   ....[6]....
        /*00c8*/ 	.word	0x00000c80


	//   ....[7]....
        /*00cc*/ 	.word	0x00000e40


	//   ....[8]....
        /*00d0*/ 	.word	0x00002030


	//   ....[9]....
        /*00d4*/ 	.word	0x000031e0


	//   ....[10]....
        /*00d8*/ 	.word	0x000033f0


	//   ....[11]....
        /*00dc*/ 	.word	0x00003420


	//   ....[12]....
        /*00e0*/ 	.word	0x00003ec0


	//   ....[13]....
        /*00e4*/ 	.word	0x000040f0


	//----- nvinfo : EIATTR_VRC_CTA_INIT_COUNT
	.align		4
.L_40:
        /*00e8*/ 	.byte	0x02, 0x4a
        /*00ea*/ 	.byte	0x80
	.zero		1


	//----- nvinfo : EIATTR_SYSCALL_OFFSETS
	.align		4
        /*00ec*/ 	.byte	0x04, 0x46
        /*00ee*/ 	.short	(.L_42 - .L_41)


	//   ....[0]....
.L_41:
        /*00f0*/ 	.word	0x00006110


	//   ....[1]....
        /*00f4*/ 	.word	0x00006290


	//   ....[2]....
        /*00f8*/ 	.word	0x00006410


	//   ....[3]....
        /*00fc*/ 	.word	0x00006590


	//   ....[4]....
        /*0100*/ 	.word	0x00006710


	//   ....[5]....
        /*0104*/ 	.word	0x00006890


	//   ....[6]....
        /*0108*/ 	.word	0x00006a10


	//----- nvinfo : EIATTR_MBARRIER_INSTR_OFFSETS
	.align		4
.L_42:
        /*010c*/ 	.byte	0x04, 0x39
        /*010e*/ 	.short	(.L_44 - .L_43)


	//   ....[0]....
.L_43:
        /*0110*/ 	.word	0x000005f0
        /*0114*/ 	.word	0x000000ff
        /*0118*/ 	.word	0x00000000
        /*011c*/ 	.short	0x0100
        /*011e*/ 	.byte	0x04
	.zero		1


	//   ....[1]....
        /*0120*/ 	.word	0x00000600
        /*0124*/ 	.word	0x000000ff
        /*0128*/ 	.word	0x00000048
        /*012c*/ 	.short	0x0100
        /*012e*/ 	.byte	0x04
	.zero		1


	//   ....[2]....
        /*0130*/ 	.word	0x00000610
        /*0134*/ 	.word	0x000000ff
        /*0138*/ 	.word	0x00000008
        /*013c*/ 	.short	0x0100
        /*013e*/ 	.byte	0x04
	.zero		1


	//   ....[3]....
        /*0140*/ 	.word	0x00000620
        /*0144*/ 	.word	0x000000ff
        /*0148*/ 	.word	0x00000050
        /*014c*/ 	.short	0x0100
        /*014e*/ 	.byte	0x04
	.zero		1


	//   ....[4]....
        /*0150*/ 	.word	0x00000630
        /*0154*/ 	.word	0x000000ff
        /*0158*/ 	.word	0x00000010
        /*015c*/ 	.short	0x0100
        /*015e*/ 	.byte	0x04
	.zero		1


	//   ....[5]....
        /*0160*/ 	.word	0x00000640
        /*0164*/ 	.word	0x000000ff
        /*0168*/ 	.word	0x00000058
        /*016c*/ 	.short	0x0100
        /*016e*/ 	.byte	0x04
	.zero		1


	//   ....[6]....
        /*0170*/ 	.word	0x00000650
        /*0174*/ 	.word	0x000000ff
        /*0178*/ 	.word	0x00000018
        /*017c*/ 	.short	0x0100
        /*017e*/ 	.byte	0x04
	.zero		1


	//   ....[7]....
        /*0180*/ 	.word	0x00000660
        /*0184*/ 	.word	0x000000ff
        /*0188*/ 	.word	0x00000060
        /*018c*/ 	.short	0x0100
        /*018e*/ 	.byte	0x04
	.zero		1


	//   ....[8]....
        /*0190*/ 	.word	0x00000670
        /*0194*/ 	.word	0x000000ff
        /*0198*/ 	.word	0x00000020
        /*019c*/ 	.short	0x0100
        /*019e*/ 	.byte	0x04
	.zero		1


	//   ....[9]....
        /*01a0*/ 	.word	0x00000680
        /*01a4*/ 	.word	0x000000ff
        /*01a8*/ 	.word	0x00000068
        /*01ac*/ 	.short	0x0100
        /*01ae*/ 	.byte	0x04
	.zero		1


	//   ....[10]....
        /*01b0*/ 	.word	0x00000690
        /*01b4*/ 	.word	0x000000ff
        /*01b8*/ 	.word	0x00000028
        /*01bc*/ 	.short	0x0100
        /*01be*/ 	.byte	0x04
	.zero		1


	//   ....[11]....
        /*01c0*/ 	.word	0x000006a0
        /*01c4*/ 	.word	0x000000ff
        /*01c8*/ 	.word	0x00000070
        /*01cc*/ 	.short	0x0100
        /*01ce*/ 	.byte	0x04
	.zero		1


	//   ....[12]....
        /*01d0*/ 	.word	0x000006b0
        /*01d4*/ 	.word	0x000000ff
        /*01d8*/ 	.word	0x00000030
        /*01dc*/ 	.short	0x0100
        /*01de*/ 	.byte	0x04
	.zero		1


	//   ....[13]....
        /*01e0*/ 	.word	0x000006c0
        /*01e4*/ 	.word	0x000000ff
        /*01e8*/ 	.word	0x00000078
        /*01ec*/ 	.short	0x0100
        /*01ee*/ 	.byte	0x04
	.zero		1


	//   ....[14]....
        /*01f0*/ 	.word	0x000006d0
        /*01f4*/ 	.word	0x000000ff
        /*01f8*/ 	.word	0x00000038
        /*01fc*/ 	.short	0x0100
        /*01fe*/ 	.byte	0x04
	.zero		1


	//   ....[15]....
        /*0200*/ 	.word	0x000006e0
        /*0204*/ 	.word	0x000000ff
        /*0208*/ 	.word	0x00000080
        /*020c*/ 	.short	0x0100
        /*020e*/ 	.byte	0x04
	.zero		1


	//   ....[16]....
        /*0210*/ 	.word	0x000006f0
        /*0214*/ 	.word	0x000000ff
        /*0218*/ 	.word	0x00000040
        /*021c*/ 	.short	0x0100
        /*021e*/ 	.byte	0x04
	.zero		1


	//   ....[17]....
        /*0220*/ 	.word	0x00000700
        /*0224*/ 	.word	0x000000ff
        /*0228*/ 	.word	0x00000088
        /*022c*/ 	.short	0x0100
        /*022e*/ 	.byte	0x04
	.zero		1


	//   ....[18]....
        /*0230*/ 	.word	0x00000840
        /*0234*/ 	.word	0x000000ff
        /*0238*/ 	.word	0x00000090
        /*023c*/ 	.short	0x0100
        /*023e*/ 	.byte	0x04
	.zero		1


	//   ....[19]....
        /*0240*/ 	.word	0x00000850
        /*0244*/ 	.word	0x000000ff
        /*0248*/ 	.word	0x00000098
        /*024c*/ 	.short	0x0100
        /*024e*/ 	.byte	0x04
	.zero		1


	//   ....[20]....
        /*0250*/ 	.word	0x00000940
        /*0254*/ 	.word	0x000000ff
        /*0258*/ 	.word	0x000000a0
        /*025c*/ 	.short	0x0100
        /*025e*/ 	.byte	0x04
	.zero		1


	//   ....[21]....
        /*0260*/ 	.word	0x00000950
        /*0264*/ 	.word	0x000000ff
        /*0268*/ 	.word	0x000000a8
        /*026c*/ 	.short	0x0100
        /*026e*/ 	.byte	0x04
	.zero		1


	//   ....[22]....
        /*0270*/ 	.word	0x00000a90
        /*0274*/ 	.word	0x000000ff
        /*0278*/ 	.word	0x000000b0
        /*027c*/ 	.short	0x0100
        /*027e*/ 	.byte	0x04
	.zero		1


	//   ....[23]....
        /*0280*/ 	.word	0x00000aa0
        /*0284*/ 	.word	0x000000ff
        /*0288*/ 	.word	0x000000c0
        /*028c*/ 	.short	0x0100
        /*028e*/ 	.byte	0x04
	.zero		1


	//   ....[24]....
        /*0290*/ 	.word	0x00000ab0
        /*0294*/ 	.word	0x000000ff
        /*0298*/ 	.word	0x000000b8
        /*029c*/ 	.short	0x0100
        /*029e*/ 	.byte	0x04
	.zero		1


	//   ....[25]....
        /*02a0*/ 	.word	0x00000ac0
        /*02a4*/ 	.word	0x000000ff
        /*02a8*/ 	.word	0x000000c8
        /*02ac*/ 	.short	0x0100
        /*02ae*/ 	.byte	0x04
	.zero		1


	//   ....[26]....
        /*02b0*/ 	.word	0x00000bf0
        /*02b4*/ 	.word	0x000000ff
        /*02b8*/ 	.word	0x000000d0
        /*02bc*/ 	.short	0x0100
        /*02be*/ 	.byte	0x04
	.zero		1


	//   ....[27]....
        /*02c0*/ 	.word	0x00000c00
        /*02c4*/ 	.word	0x000000ff
        /*02c8*/ 	.word	0x000000f0
        /*02cc*/ 	.short	0x0100
        /*02ce*/ 	.byte	0x04
	.zero		1


	//   ....[28]....
        /*02d0*/ 	.word	0x00000c10
        /*02d4*/ 	.word	0x000000ff
        /*02d8*/ 	.word	0x000000d8
        /*02dc*/ 	.short	0x0100
        /*02de*/ 	.byte	0x04
	.zero		1


	//   ....[29]....
        /*02e0*/ 	.word	0x00000c20
        /*02e4*/ 	.word	0x000000ff
        /*02e8*/ 	.word	0x000000f8
        /*02ec*/ 	.short	0x0100
        /*02ee*/ 	.byte	0x04
	.zero		1


	//   ....[30]....
        /*02f0*/ 	.word	0x00000c30
        /*02f4*/ 	.word	0x000000ff
        /*02f8*/ 	.word	0x000000e0
        /*02fc*/ 	.short	0x0100
        /*02fe*/ 	.byte	0x04
	.zero		1


	//   ....[31]....
        /*0300*/ 	.word	0x00000c40
        /*0304*/ 	.word	0x000000ff
        /*0308*/ 	.word	0x00000100
        /*030c*/ 	.short	0x0100
        /*030e*/ 	.byte	0x04
	.zero		1


	//   ....[32]....
        /*0310*/ 	.word	0x00000c50
        /*0314*/ 	.word	0x000000ff
        /*0318*/ 	.word	0x000000e8
        /*031c*/ 	.short	0x0100
        /*031e*/ 	.byte	0x04
	.zero		1


	//   ....[33]....
        /*0320*/ 	.word	0x00000c60
        /*0324*/ 	.word	0x000000ff
        /*0328*/ 	.word	0x00000108
        /*032c*/ 	.short	0x0100
        /*032e*/ 	.byte	0x04
	.zero		1


	//   ....[34]....
        /*0330*/ 	.word	0x00000d50
        /*0334*/ 	.word	0x000000ff
        /*0338*/ 	.word	0x00000110
        /*033c*/ 	.short	0x0100
        /*033e*/ 	.byte	0x04
	.zero		1


	//   ....[35]....
        /*0340*/ 	.word	0x00000d60
        /*0344*/ 	.word	0x000000ff
        /*0348*/ 	.word	0x00000120
        /*034c*/ 	.short	0x0100
        /*034e*/ 	.byte	0x04
	.zero		1


	//   ....[36]....
        /*0350*/ 	.word	0x00000d70
        /*0354*/ 	.word	0x000000ff
        /*0358*/ 	.word	0x00000118
        /*035c*/ 	.short	0x0100
        /*035e*/ 	.byte	0x04
	.zero		1


	//   ....[37]....
        /*0360*/ 	.word	0x00000d80
        /*0364*/ 	.word	0x000000ff
        /*0368*/ 	.word	0x00000128
        /*036c*/ 	.short	0x0100
        /*036e*/ 	.byte	0x04
	.zero		1


	//   ....[38]....
        /*0370*/ 	.word	0x000018e0
        /*0374*/ 	.word	0x00000000
        /*0378*/ 	.word	0x00000120
        /*037c*/ 	.short	0x010a
        /*037e*/ 	.byte	0xff
	.zero		1


	//   ....[39]....
        /*0380*/ 	.word	0x00001900
        /*0384*/ 	.word	0x00000000
        /*0388*/ 	.word	0x00000110
        /*038c*/ 	.short	0x0101
        /*038e*/ 	.byte	0xff
	.zero		1


	//   ....[40]....
        /*0390*/ 	.word	0x000019c0
        /*0394*/ 	.word	0x000000ff
        /*0398*/ 	.word	0x00000048
        /*039c*/ 	.short	0x010a
        /*039e*/ 	.byte	0x07
	.zero		1


	//   ....[41]....
        /*03a0*/ 	.word	0x00001a40
        /*03a4*/ 	.word	0x000000ff
        /*03a8*/ 	.word	0x00000048
        /*03ac*/ 	.short	0x010a
        /*03ae*/ 	.byte	0x21
	.zero		1


	//   ....[42]....
        /*03b0*/ 	.word	0x00001bd0
        /*03b4*/ 	.word	0x000000ff
        /*03b8*/ 	.word	0x00000048
        /*03bc*/ 	.short	0x010a
        /*03be*/ 	.byte	0x08
	.zero		1


	//   ....[43]....
        /*03c0*/ 	.word	0x00001cf0
        /*03c4*/ 	.word	0x000000ff
        /*03c8*/ 	.word	0x000000a8
        /*03cc*/ 	.short	0x0101
        /*03ce*/ 	.byte	0x06
	.zero		1


	//   ....[44]....
        /*03d0*/ 	.word	0x00001d10
        /*03d4*/ 	.word	0x000000ff
        /*03d8*/ 	.word	0x00000048
        /*03dc*/ 	.short	0x010a
        /*03de*/ 	.byte	0x07
	.zero		1


	//   ....[45]....
        /*03e0*/ 	.word	0x00001d90
        /*03e4*/ 	.word	0x000000ff
        /*03e8*/ 	.word	0x00000048
        /*03ec*/ 	.short	0x010a
        /*03ee*/ 	.byte	0x09
	.zero		1


	//   ....[46]....
        /*03f0*/ 	.word	0x00001f20
        /*03f4*/ 	.word	0x000000ff
        /*03f8*/ 	.word	0x00000048
        /*03fc*/ 	.short	0x010a
        /*03fe*/ 	.byte	0x08
	.zero		1


	//   ....[47]....
        /*0400*/ 	.word	0x00002060
        /*0404*/ 	.word	0x00000003
        /*0408*/ 	.word	0x000000b0
        /*040c*/ 	.short	0x010a
        /*040e*/ 	.byte	0xff
	.zero		1


	//   ....[48]....
        /*0410*/ 	.word	0x000021b0
        /*0414*/ 	.word	0x00000000
        /*0418*/ 	.word	0x00000000
        /*041c*/ 	.short	0x0101
        /*041e*/ 	.byte	0xff
	.zero		1


	//   ....[49]....
        /*0420*/ 	.word	0x00002760
        /*0424*/ 	.word	0x000000ff
        /*0428*/ 	.word	0x00000000
        /*042c*/ 	.short	0x010a
        /*042e*/ 	.byte	0x04
	.zero		1


	//   ....[50]....
        /*0430*/ 	.word	0x000027f0
        /*0434*/ 	.word	0x000000ff
        /*0438*/ 	.word	0x00000000
        /*043c*/ 	.short	0x010a
        /*043e*/ 	.byte	0x05
	.zero		1


	//   ....[51]....
        /*0440*/ 	.word	0x00002880
        /*0444*/ 	.word	0x000000ff
        /*0448*/ 	.word	0x00000000
        /*044c*/ 	.short	0x010a
        /*044e*/ 	.byte	0x05
	.zero		1


	//   ....[52]....
        /*0450*/ 	.word	0x00002910
        /*0454*/ 	.word	0x000000ff
        /*0458*/ 	.word	0x00000000
        /*045c*/ 	.short	0x010a
        /*045e*/ 	.byte	0x05
	.zero		1


	//   ....[53]....
        /*0460*/ 	.word	0x000029a0
        /*0464*/ 	.word	0x000000ff
        /*0468*/ 	.word	0x00000000
        /*046c*/ 	.short	0x010a
        /*046e*/ 	.byte	0x05
	.zero		1


	//   ....[54]....
        /*0470*/ 	.word	0x00002a30
        /*0474*/ 	.word	0x000000ff
        /*0478*/ 	.word	0x00000000
        /*047c*/ 	.short	0x010a
        /*047e*/ 	.byte	0x05
	.zero		1


	//   ....[55]....
        /*0480*/ 	.word	0x00002ac0
        /*0484*/ 	.word	0x000000ff
        /*0488*/ 	.word	0x00000000
        /*048c*/ 	.short	0x010a
        /*048e*/ 	.byte	0x05
	.zero		1


	//   ....[56]....
        /*0490*/ 	.word	0x00002b50
        /*0494*/ 	.word	0x000000ff
        /*0498*/ 	.word	0x00000000
        /*049c*/ 	.short	0x010a
        /*049e*/ 	.byte	0x05
	.zero		1


	//   ....[57]....
        /*04a0*/ 	.word	0x00002bf0
        /*04a4*/ 	.word	0x00000000
        /*04a8*/ 	.word	0x00000000
        /*04ac*/ 	.short	0x010a
        /*04ae*/ 	.byte	0xff
	.zero		1


	//   ....[58]....
        /*04b0*/ 	.word	0x00002d30
        /*04b4*/ 	.word	0x00000002
        /*04b8*/ 	.word	0x00000110
        /*04bc*/ 	.short	0x010a
        /*04be*/ 	.byte	0xff
	.zero		1


	//   ....[59]....
        /*04c0*/ 	.word	0x00002d90
        /*04c4*/ 	.word	0x00000004
        /*04c8*/ 	.word	0x00000000
        /*04cc*/ 	.short	0x0101
        /*04ce*/ 	.byte	0xff
	.zero		1


	//   ....[60]....
        /*04d0*/ 	.word	0x00002db0
        /*04d4*/ 	.word	0x000000ff
        /*04d8*/ 	.word	0x000000c0
        /*04dc*/ 	.short	0x010a
        /*04de*/ 	.byte	0x04
	.zero		1


	//   ....[61]....
        /*04e0*/ 	.word	0x00002ed0
        /*04e4*/ 	.word	0x00000002
        /*04e8*/ 	.word	0x000000b0
        /*04ec*/ 	.short	0x010a
        /*04ee*/ 	.byte	0xff
	.zero		1


	//   ....[62]....
        /*04f0*/ 	.word	0x00002fe0
        /*04f4*/ 	.word	0x00000002
        /*04f8*/ 	.word	0x00000000
        /*04fc*/ 	.short	0x0101
        /*04fe*/ 	.byte	0xff
	.zero		1


	//   ....[63]....
        /*0500*/ 	.word	0x00003070
        /*0504*/ 	.word	0x000000ff
        /*0508*/ 	.word	0x000000c0
        /*050c*/ 	.short	0x0106
        /*050e*/ 	.byte	0x04
	.zero		1


	//   ....[64]....
        /*0510*/ 	.word	0x00003090
        /*0514*/ 	.word	0x000000ff
        /*0518*/ 	.word	0x000000c0
        /*051c*/ 	.short	0x010a
        /*051e*/ 	.byte	0x04
	.zero		1


	//   ....[65]....
        /*0520*/ 	.word	0x00003120
        /*0524*/ 	.word	0x000000ff
        /*0528*/ 	.word	0x000000c0
        /*052c*/ 	.short	0x0106
        /*052e*/ 	.byte	0x07
	.zero		1


	//   ....[66]....
        /*0530*/ 	.word	0x00003160
        /*0534*/ 	.word	0x00000000
        /*0538*/ 	.word	0x000000c0
        /*053c*/ 	.short	0x010a
        /*053e*/ 	.byte	0xff
	.zero		1


	//   ....[67]....
        /*0540*/ 	.word	0x000036c0
        /*0544*/ 	.word	0x00000000
        /*0548*/ 	.word	0x000000b0
        /*054c*/ 	.short	0x010a
        /*054e*/ 	.byte	0xff
	.zero		1


	//   ....[68]....
        /*0550*/ 	.word	0x000037c0
        /*0554*/ 	.word	0x00000003
        /*0558*/ 	.word	0x00000000
        /*055c*/ 	.short	0x0101
        /*055e*/ 	.byte	0xff
	.zero		1


	//   ....[69]....
        /*0560*/ 	.word	0x000037d0
        /*0564*/ 	.word	0x000000ff
        /*0568*/ 	.word	0x00000000
        /*056c*/ 	.short	0x010a
        /*056e*/ 	.byte	0x05
	.zero		1


	//   ....[70]....
        /*0570*/ 	.word	0x00003850
        /*0574*/ 	.word	0x000000ff
        /*0578*/ 	.word	0x000000f0
        /*057c*/ 	.short	0x010a
        /*057e*/ 	.byte	0x1f
	.zero		1


	//   ....[71]....
        /*0580*/ 	.word	0x00003920
        /*0584*/ 	.word	0x000000ff
        /*0588*/ 	.word	0x00000000
        /*058c*/ 	.short	0x010a
        /*058e*/ 	.byte	0x07
	.zero		1


	//   ....[72]....
        /*0590*/ 	.word	0x00003a60
        /*0594*/ 	.word	0x000000ff
        /*0598*/ 	.word	0x00000000
        /*059c*/ 	.short	0x010a
        /*059e*/ 	.byte	0x06
	.zero		1


	//   ....[73]....
        /*05a0*/ 	.word	0x00003cf0
        /*05a4*/ 	.word	0x000000ff
        /*05a8*/ 	.word	0x00000000
        /*05ac*/ 	.short	0x010a
        /*05ae*/ 	.byte	0x04
	.zero		1


	//   ....[74]....
        /*05b0*/ 	.word	0x00003d80
        /*05b4*/ 	.word	0x000000ff
        /*05b8*/ 	.word	0x00000000
        /*05bc*/ 	.short	0x010a
        /*05be*/ 	.byte	0x05
	.zero		1


	//   ....[75]....
        /*05c0*/ 	.word	0x00003e10
        /*05c4*/ 	.word	0x000000ff
        /*05c8*/ 	.word	0x00000000
        /*05cc*/ 	.short	0x010a
        /*05ce*/ 	.byte	0x05
	.zero		1


	//   ....[76]....
        /*05d0*/ 	.word	0x00003ea0
        /*05d4*/ 	.word	0x000000ff
        /*05d8*/ 	.word	0x00000000
        /*05dc*/ 	.short	0x010a
        /*05de*/ 	.byte	0x04
	.zero		1


	//   ....[77]....
        /*05e0*/ 	.word	0x000043a0
        /*05e4*/ 	.word	0x00000003
        /*05e8*/ 	.word	0x000000b0
        /*05ec*/ 	.short	0x010a
        /*05ee*/ 	.byte	0xff
	.zero		1


	//   ....[78]....
        /*05f0*/ 	.word	0x00004510
        /*05f4*/ 	.word	0x00000000
        /*05f8*/ 	.word	0x00000000
        /*05fc*/ 	.short	0x0101
        /*05fe*/ 	.byte	0xff
	.zero		1


	//   ....[79]....
        /*0600*/ 	.word	0x000049d0
        /*0604*/ 	.word	0x000000ff
        /*0608*/ 	.word	0x000000a8
        /*060c*/ 	.short	0x010a
        /*060e*/ 	.byte	0x15
	.zero		1


	//   ....[80]....
        /*0610*/ 	.word	0x00004b60
        /*0614*/ 	.word	0x000000ff
        /*0618*/ 	.word	0x00000098
        /*061c*/ 	.short	0x010a
        /*061e*/ 	.byte	0x15
	.zero		1


	//   ....[81]....
        /*0620*/ 	.word	0x00004f70
        /*0624*/ 	.word	0x000000ff
        /*0628*/ 	.word	0x00000090
        /*062c*/ 	.short	0x010b
        /*062e*/ 	.byte	0x15
	.zero		1


	//   ....[82]....
        /*0630*/ 	.word	0x00004f80
        /*0634*/ 	.word	0x000000ff
        /*0638*/ 	.word	0x00000000
        /*063c*/ 	.short	0x0101
        /*063e*/ 	.byte	0x27
	.zero		1


	//   ....[83]....
        /*0640*/ 	.word	0x00004fc0
        /*0644*/ 	.word	0x00000000
        /*0648*/ 	.word	0x00000098
        /*064c*/ 	.short	0x010a
        /*064e*/ 	.byte	0xff
	.zero		1


	//   ....[84]....
        /*0650*/ 	.word	0x00005230
        /*0654*/ 	.word	0x00000008
        /*0658*/ 	.word	0x000000b0
        /*065c*/ 	.short	0x010a
        /*065e*/ 	.byte	0xff
	.zero		1


	//   ....[85]....
        /*0660*/ 	.word	0x000053b0
        /*0664*/ 	.word	0x00000000
        /*0668*/ 	.word	0x00000000
        /*066c*/ 	.short	0x0101
        /*066e*/ 	.byte	0xff
	.zero		1


	//   ....[86]....
        /*0670*/ 	.word	0x00005c30
        /*0674*/ 	.word	0x000000ff
        /*0678*/ 	.word	0x00000090
        /*067c*/ 	.short	0x010a
        /*067e*/ 	.byte	0x2e
	.zero		1


	//   ....[87]....
        /*0680*/ 	.word	0x00005c40
        /*0684*/ 	.word	0x000000ff
        /*0688*/ 	.word	0x000000d0
        /*068c*/ 	.short	0x010a
        /*068e*/ 	.byte	0x2f
	.zero		1


	//   ....[88]....
        /*0690*/ 	.word	0x00005cd0
        /*0694*/ 	.word	0x000000ff
        /*0698*/ 	.word	0x00000090
        /*069c*/ 	.short	0x010a
        /*069e*/ 	.byte	0x2e
	.zero		1


	//   ....[89]....
        /*06a0*/ 	.word	0x00005f20
        /*06a4*/ 	.word	0x000000ff
        /*06a8*/ 	.word	0x00000000
        /*06ac*/ 	.short	0x0101
        /*06ae*/ 	.byte	0x04
	.zero		1


	//   ....[90]....
        /*06b0*/ 	.word	0x00005f40
        /*06b4*/ 	.word	0x000000ff
        /*06b8*/ 	.word	0x000000d0
        /*06bc*/ 	.short	0x010a
        /*06be*/ 	.byte	0x2f
	.zero		1


	//   ....[91]....
        /*06c0*/ 	.word	0x00006d30
        /*06c4*/ 	.word	0x000000ff
        /*06c8*/ 	.word	0x00000000
        /*06cc*/ 	.short	0x0101
        /*06ce*/ 	.byte	0x04
	.zero		1


	//   ....[92]....
        /*06d0*/ 	.word	0x00007d60
        /*06d4*/ 	.word	0x00000000
        /*06d8*/ 	.word	0x00000120
        /*06dc*/ 	.short	0x010a
        /*06de*/ 	.byte	0xff
	.zero		1


	//   ....[93]....
        /*06e0*/ 	.word	0x00007dc0
        /*06e4*/ 	.word	0x00000000
        /*06e8*/ 	.word	0x00000048
        /*06ec*/ 	.short	0x010a
        /*06ee*/ 	.byte	0xff
	.zero		1


	//   ....[94]....
        /*06f0*/ 	.word	0x00007e20
        /*06f4*/ 	.word	0x00000000
        /*06f8*/ 	.word	0x00000048
        /*06fc*/ 	.short	0x010a
        /*06fe*/ 	.byte	0xff
	.zero		1


	//   ....[95]....
        /*0700*/ 	.word	0x00007e70
        /*0704*/ 	.word	0x00000003
        /*0708*/ 	.word	0x000000b0
        /*070c*/ 	.short	0x010a
        /*070e*/ 	.byte	0xff
	.zero		1


	//   ....[96]....
        /*0710*/ 	.word	0x00007ed0
        /*0714*/ 	.word	0x00000000
        /*0718*/ 	.word	0x00000000
        /*071c*/ 	.short	0x010a
        /*071e*/ 	.byte	0xff
	.zero		1


	//   ....[97]....
        /*0720*/ 	.word	0x00007f30
        /*0724*/ 	.word	0x00000000
        /*0728*/ 	.word	0x00000000
        /*072c*/ 	.short	0x010a
        /*072e*/ 	.byte	0xff
	.zero		1


	//   ....[98]....
        /*0730*/ 	.word	0x00007f90
        /*0734*/ 	.word	0x00000000
        /*0738*/ 	.word	0x00000000
        /*073c*/ 	.short	0x010a
        /*073e*/ 	.byte	0xff
	.zero		1


	//   ....[99]....
        /*0740*/ 	.word	0x00007ff0
        /*0744*/ 	.word	0x00000000
        /*0748*/ 	.word	0x00000000
        /*074c*/ 	.short	0x010a
        /*074e*/ 	.byte	0xff
	.zero		1


	//   ....[100]....
        /*0750*/ 	.word	0x00008050
        /*0754*/ 	.word	0x00000000
        /*0758*/ 	.word	0x00000000
        /*075c*/ 	.short	0x010a
        /*075e*/ 	.byte	0xff
	.zero		1


	//   ....[101]....
        /*0760*/ 	.word	0x000080b0
        /*0764*/ 	.word	0x00000000
        /*0768*/ 	.word	0x00000000
        /*076c*/ 	.short	0x010a
        /*076e*/ 	.byte	0xff
	.zero		1


	//   ....[102]....
        /*0770*/ 	.word	0x00008110
        /*0774*/ 	.word	0x00000000
        /*0778*/ 	.word	0x00000000
        /*077c*/ 	.short	0x010a
        /*077e*/ 	.byte	0xff
	.zero		1


	//   ....[103]....
        /*0780*/ 	.word	0x00008170
        /*0784*/ 	.word	0x00000000
        /*0788*/ 	.word	0x00000000
        /*078c*/ 	.short	0x010a
        /*078e*/ 	.byte	0xff
	.zero		1


	//   ....[104]....
        /*0790*/ 	.word	0x000081c0
        /*0794*/ 	.word	0x00000002
        /*0798*/ 	.word	0x00000110
        /*079c*/ 	.short	0x010a
        /*079e*/ 	.byte	0xff
	.zero		1


	//   ....[105]....
        /*07a0*/ 	.word	0x00008220
        /*07a4*/ 	.word	0x00000002
        /*07a8*/ 	.word	0x000000c0
        /*07ac*/ 	.short	0x010a
        /*07ae*/ 	.byte	0xff
	.zero		1


	//   ....[106]....
        /*07b0*/ 	.word	0x00008270
        /*07b4*/ 	.word	0x00000002
        /*07b8*/ 	.word	0x000000b0
        /*07bc*/ 	.short	0x010a
        /*07be*/ 	.byte	0xff
	.zero		1


	//   ....[107]....
        /*07c0*/ 	.word	0x000082d0
        /*07c4*/ 	.word	0x00000000
        /*07c8*/ 	.word	0x000000c0
        /*07cc*/ 	.short	0x010a
        /*07ce*/ 	.byte	0xff
	.zero		1


	//   ....[108]....
        /*07d0*/ 	.word	0x00008320
        /*07d4*/ 	.word	0x00000000
        /*07d8*/ 	.word	0x000000b0
        /*07dc*/ 	.short	0x010a
        /*07de*/ 	.byte	0xff
	.zero		1


	//   ....[109]....
        /*07e0*/ 	.word	0x00008380
        /*07e4*/ 	.word	0x00000003
        /*07e8*/ 	.word	0x000000f0
        /*07ec*/ 	.short	0x010a
        /*07ee*/ 	.byte	0xff
	.zero		1


	//   ....[110]....
        /*07f0*/ 	.word	0x000083e0
        /*07f4*/ 	.word	0x00000000
        /*07f8*/ 	.word	0x00000000
        /*07fc*/ 	.short	0x010a
        /*07fe*/ 	.byte	0xff
	.zero		1


	//   ....[111]....
        /*0800*/ 	.word	0x00008440
        /*0804*/ 	.word	0x00000000
        /*0808*/ 	.word	0x00000000
        /*080c*/ 	.short	0x010a
        /*080e*/ 	.byte	0xff
	.zero		1


	//   ....[112]....
        /*0810*/ 	.word	0x000084a0
        /*0814*/ 	.word	0x00000000
        /*0818*/ 	.word	0x00000000
        /*081c*/ 	.short	0x010a
        /*081e*/ 	.byte	0xff
	.zero		1


	//   ....[113]....
        /*0820*/ 	.word	0x00008500
        /*0824*/ 	.word	0x00000000
        /*0828*/ 	.word	0x00000000
        /*082c*/ 	.short	0x010a
        /*082e*/ 	.byte	0xff
	.zero		1


	//   ....[114]....
        /*0830*/ 	.word	0x00008560
        /*0834*/ 	.word	0x00000000
        /*0838*/ 	.word	0x00000000
        /*083c*/ 	.short	0x010a
        /*083e*/ 	.byte	0xff
	.zero		1


	//   ....[115]....
        /*0840*/ 	.word	0x000085b0
        /*0844*/ 	.word	0x00000003
        /*0848*/ 	.word	0x000000b0
        /*084c*/ 	.short	0x010a
        /*084e*/ 	.byte	0xff
	.zero		1


	//   ....[116]....
        /*0850*/ 	.word	0x00008610
        /*0854*/ 	.word	0x00000000
        /*0858*/ 	.word	0x000000a8
        /*085c*/ 	.short	0x010a
        /*085e*/ 	.byte	0xff
	.zero		1


	//   ....[117]....
        /*0860*/ 	.word	0x00008670
        /*0864*/ 	.word	0x00000003
        /*0868*/ 	.word	0x00000098
        /*086c*/ 	.short	0x010a
        /*086e*/ 	.byte	0xff
	.zero		1


	//   ....[118]....
        /*0870*/ 	.word	0x000086c0
        /*0874*/ 	.word	0x00000008
        /*0878*/ 	.word	0x000000b0
        /*087c*/ 	.short	0x010a
        /*087e*/ 	.byte	0xff
	.zero		1


	//   ....[119]....
        /*0880*/ 	.word	0x00008720
        /*0884*/ 	.word	0x00000000
        /*0888*/ 	.word	0x00000090
        /*088c*/ 	.short	0x010a
        /*088e*/ 	.byte	0xff
	.zero		1


	//   ....[120]....
        /*0890*/ 	.word	0x00008780
        /*0894*/ 	.word	0x00000000
        /*0898*/ 	.word	0x000000d0
        /*089c*/ 	.short	0x010a
        /*089e*/ 	.byte	0xff
	.zero		1


	//----- nvinfo : EIATTR_NUM_MBARRIERS
	.align		4
.L_44:
        /*08a0*/ 	.byte	0x03, 0x38
        /*08a2*/ 	.short	0x0026


	//----- nvinfo : EIATTR_EXIT_INSTR_OFFSETS
	.align		4
        /*08a4*/ 	.byte	0x04, 0x1c
        /*08a6*/ 	.short	(.L_46 - .L_45)


	//   ....[0]....
.L_45:
        /*08a8*/ 	.word	0x00002c20


	//   ....[1]....
        /*08ac*/ 	.word	0x00003130


	//   ....[2]....
        /*08b0*/ 	.word	0x00003190


	//   ....[3]....
        /*08b4*/ 	.word	0x00004100


	//   ....[4]....
        /*08b8*/ 	.word	0x00004ff0


	//   ....[5]....
        /*08bc*/ 	.word	0x00005030


	//   ....[6]....
        /*08c0*/ 	.word	0x00007d50


	//----- nvinfo : EIATTR_MAX_THREADS
	.align		4
.L_46:
        /*08c4*/ 	.byte	0x04, 0x05
        /*08c6*/ 	.short	(.L_48 - .L_47)
.L_47:
        /*08c8*/ 	.word	0x00000100
        /*08cc*/ 	.word	0x00000001
        /*08d0*/ 	.word	0x00000001


	//----- nvinfo : EIATTR_CRS_STACK_SIZE
	.align		4
.L_48:
        /*08d4*/ 	.byte	0x04, 0x1e
        /*08d6*/ 	.short	(.L_50 - .L_49)
.L_49:
        /*08d8*/ 	.word	0x00000000


	//----- nvinfo : EIATTR_CBANK_PARAM_SIZE
	.align		4
.L_50:
        /*08dc*/ 	.byte	0x03, 0x19
        /*08de*/ 	.short	0x0800


	//----- nvinfo : EIATTR_PARAM_CBANK
	.align		4
        /*08e0*/ 	.byte	0x04, 0x0a
        /*08e2*/ 	.short	(.L_52 - .L_51)
	.align		4
.L_51:
        /*08e4*/ 	.word	index@(.nv.constant0._ZN7cutlass13device_kernelINS_4gemm6kernel13GemmUniversalIN4cute5tupleIJiiiiEEENS1_10collective13CollectiveMmaINS1_35MainloopSm100TmaUmmaWarpSpecializedILi9ELi2ELi4ENS5_IJNS4_1CILi2EEENSA_ILi1EEESC_EEEEENS5_IJNSA_ILi64EEENSA_ILi112EEENSA_ILi128EEEEEENS_12float_e4m3_tENS5_IJlSC_lEEESJ_SK_NS4_8TiledMMAINS4_8MMA_AtomIJNS4_10MMA_TraitsINS4_19SM100_MMA_F8F6F4_SSEJSJ_SJ_fSF_SG_NS4_17integral_constantINS4_4UMMA5MajorELSR_0EEESS_NSP_INSQ_7ScaleInELST_0EEESU_EEEEEENS4_6LayoutINS5_IJSC_SC_SC_EEENS5_IJNSA_ILi0EEESZ_SZ_EEEEENS5_IJNS4_10UnderscoreES12_S12_EEEEENS4_13SM90_TMA_LOADENS4_14ComposedLayoutINS4_7SwizzleILi3ELi4ELi3EEENS4_18smem_ptr_flag_bitsILi8EEENSX_INS5_IJNSA_ILi8EEESH_EEENS5_IJSH_SC_EEEEEEEvNS4_8identityENS4_23SM90_TMA_LOAD_MULTICASTES1F_vS1G_EENS_8epilogue10collective18CollectiveEpilogueINS1J_23Sm100TmaWarpSpecializedILi1ELi1ELi56ELb0ELb0EEEJSI_NS5_IJNSX_ISF_SC_EENSX_ISG_SC_EEEEESJ_SK_SJ_SK_NS1J_6fusion15FusionCallbacksIS1N_NS1R_17LinearCombinationISJ_fSJ_fLNS_15FloatRoundStyleE2EEESI_S1Q_JEEENS4_5SM1004TMEM4LOAD25SM100_TMEM_LOAD_16dp32b8xES15_NS16_INS17_ILi0ELi4ELi3EEES1A_NSX_INS5_IJS1B_NSA_ILi16EEEEEENS5_IJS22_SC_EEEEEEENS4_39AutoVectorizingCopyWithAssumedAlignmentILi128EEENS4_14SM90_TMA_STOREES26_S28_S28_EEEvvEEEEvNT_6ParamsE)
        /*08e8*/ 	.short	0x0380
        /*08ea*/ 	.short	0x0800


	//----- nvinfo : EIATTR_SW_WAR
	.align		4
.L_52:
        /*08ec*/ 	.byte	0x04, 0x36
        /*08ee*/ 	.short	(.L_54 - .L_53)
.L_53:
        /*08f0*/ 	.word	0x00000008
.L_54:


//--------------------- .nv.callgraph             --------------------------
	.section	.nv.callgraph,"",@"SHT_CUDA_CALLGRAPH"
	.align	4
	.sectionentsize	8
	.align		4
        /*0000*/ 	.word	0x00000000
	.align		4
        /*0004*/ 	.word	0xffffffff
	.align		4
        /*0008*/ 	.word	index@(_ZN7cutlass13device_kernelINS_4gemm6kernel13GemmUniversalIN4cute5tupleIJiiiiEEENS1_10collective13CollectiveMmaINS1_35MainloopSm100TmaUmmaWarpSpecializedILi9ELi2ELi4ENS5_IJNS4_1CILi2EEENSA_ILi1EEESC_EEEEENS5_IJNSA_ILi64EEENSA_ILi112EEENSA_ILi128EEEEEENS_12float_e4m3_tENS5_IJlSC_lEEESJ_SK_NS4_8TiledMMAINS4_8MMA_AtomIJNS4_10MMA_TraitsINS4_19SM100_MMA_F8F6F4_SSEJSJ_SJ_fSF_SG_NS4_17integral_constantINS4_4UMMA5MajorELSR_0EEESS_NSP_INSQ_7ScaleInELST_0EEESU_EEEEEENS4_6LayoutINS5_IJSC_SC_SC_EEENS5_IJNSA_ILi0EEESZ_SZ_EEEEENS5_IJNS4_10UnderscoreES12_S12_EEEEENS4_13SM90_TMA_LOADENS4_14ComposedLayoutINS4_7SwizzleILi3ELi4ELi3EEENS4_18smem_ptr_flag_bitsILi8EEENSX_INS5_IJNSA_ILi8EEESH_EEENS5_IJSH_SC_EEEEEEEvNS4_8identityENS4_23SM90_TMA_LOAD_MULTICASTES1F_vS1G_EENS_8epilogue10collective18CollectiveEpilogueINS1J_23Sm100TmaWarpSpecializedILi1ELi1ELi56ELb0ELb0EEEJSI_NS5_IJNSX_ISF_SC_EENSX_ISG_SC_EEEEESJ_SK_SJ_SK_NS1J_6fusion15FusionCallbacksIS1N_NS1R_17LinearCombinationISJ_fSJ_fLNS_15FloatRoundStyleE2EEESI_S1Q_JEEENS4_5SM1004TMEM4LOAD25SM100_TMEM_LOAD_16dp32b8xES15_NS16_INS17_ILi0ELi4ELi3EEES1A_NSX_INS5_IJS1B_NSA_ILi16EEEEEENS5_IJS22_SC_EEEEEEENS4_39AutoVectorizingCopyWithAssumedAlignmentILi128EEENS4_14SM90_TMA_STOREES26_S28_S28_EEEvvEEEEvNT_6ParamsE)
	.align		4
        /*000c*/ 	.word	index@(__assertfail)
	.align		4
        /*0010*/ 	.word	0x00000000
	.align		4
        /*0014*/ 	.word	0xfffffffe
	.align		4
        /*0018*/ 	.word	0x00000000
	.align		4
        /*001c*/ 	.word	0xfffffffd
	.align		4
        /*0020*/ 	.word	0x00000000
	.align		4
        /*0024*/ 	.word	0xfffffffc


//--------------------- .nv.constant4             --------------------------
	.section	.nv.constant4,"a",@progbits
	.align	8
	.align		8
.nv.constant4:
        /*0000*/ 	.dword	__assertfail
	.align		8
        /*0008*/ 	.dword	__unnamed_1
	.align		8
        /*0010*/ 	.dword	_ZN40_INTERNAL_05b1be24_4_k_cu_8d66bdf4_336364cuda3std3__45__cpo5beginE
	.align		8
        /*0018*/ 	.dword	_ZN40_INTERNAL_05b1be24_4_k_cu_8d66bdf4_336364cuda3std3__45__cpo3endE
	.align		8
        /*0020*/ 	.dword	_ZN40_INTERNAL_05b1be24_4_k_cu_8d66bdf4_336364cuda3std3__45__cpo6cbeginE
	.align		8
        /*0028*/ 	.dword	_ZN40_INTERNAL_05b1be24_4_k_cu_8d66bdf4_336364cuda3std3__45__cpo4cendE
	.align		8
        /*0030*/ 	.dword	_ZN40_INTERNAL_05b1be24_4_k_cu_8d66bdf4_336364cuda3std3__442_GLOBAL__N__05b1be24_4_k_cu_8d66bdf4_336366ignoreE
	.align		8
        /*0038*/ 	.dword	_ZN40_INTERNAL_05b1be24_4_k_cu_8d66bdf4_336364cuda3std3__419piecewise_constructE
	.align		8
        /*0040*/ 	.dword	_ZN40_INTERNAL_05b1be24_4_k_cu_8d66bdf4_336364cuda3std3__48in_placeE
	.align		8
        /*0048*/ 	.dword	_ZN40_INTERNAL_05b1be24_4_k_cu_8d66bdf4_336364cuda3std6ranges3__45__cpo4swapE
	.align		8
        /*0050*/ 	.dword	_ZN40_INTERNAL_05b1be24_4_k_cu_8d66bdf4_336364cuda3std6ranges3__45__cpo9iter_moveE
	.align		8
        /*0058*/ 	.dword	_ZN40_INTERNAL_05b1be24_4_k_cu_8d66bdf4_336364cute7productE
	.align		8
        /*0060*/ 	.dword	_ZN40_INTERNAL_05b1be24_4_k_cu_8d66bdf4_336364cute1_E
	.align		8
        /*0068*/ 	.dword	$str$25
	.align		8
        /*0070*/ 	.dword	$str$26


//--------------------- .text._ZN7cutlass13device_kernelINS_4gemm6kernel13GemmUniversalIN4cute5tupleIJiiiiEEENS1_10collective13CollectiveMmaINS1_35MainloopSm100TmaUmmaWarpSpecializedILi9ELi2ELi4ENS5_IJNS4_1CILi2EEENSA_ILi1EEESC_EEEEENS5_IJNSA_ILi64EEENSA_ILi112EEENSA_ILi128EEEEEENS_12float_e4m3_tENS5_IJlSC_lEEESJ_SK_NS4_8TiledMMAINS4_8MMA_AtomIJNS4_10MMA_TraitsINS4_19SM100_MMA_F8F6F4_SSEJSJ_SJ_fSF_SG_NS4_17integral_constantINS4_4UMMA5MajorELSR_0EEESS_NSP_INSQ_7ScaleInELST_0EEESU_EEEEEENS4_6LayoutINS5_IJSC_SC_SC_EEENS5_IJNSA_ILi0EEESZ_SZ_EEEEENS5_IJNS4_10UnderscoreES12_S12_EEEEENS4_13SM90_TMA_LOADENS4_14ComposedLayoutINS4_7SwizzleILi3ELi4ELi3EEENS4_18smem_ptr_flag_bitsILi8EEENSX_INS5_IJNSA_ILi8EEESH_EEENS5_IJSH_SC_EEEEEEEvNS4_8identityENS4_23SM90_TMA_LOAD_MULTICASTES1F_vS1G_EENS_8epilogue10collective18CollectiveEpilogueINS1J_23Sm100TmaWarpSpecializedILi1ELi1ELi56ELb0ELb0EEEJSI_NS5_IJNSX_ISF_SC_EENSX_ISG_SC_EEEEESJ_SK_SJ_SK_NS1J_6fusion15FusionCallbacksIS1N_NS1R_17LinearCombinationISJ_fSJ_fLNS_15FloatRoundStyleE2EEESI_S1Q_JEEENS4_5SM1004TMEM4LOAD25SM100_TMEM_LOAD_16dp32b8xES15_NS16_INS17_ILi0ELi4ELi3EEES1A_NSX_INS5_IJS1B_NSA_ILi16EEEEEENS5_IJS22_SC_EEEEEEENS4_39AutoVectorizingCopyWithAssumedAlignmentILi128EEENS4_14SM90_TMA_STOREES26_S28_S28_EEEvvEEEEvNT_6ParamsE --------------------------
	.section	.text._ZN7cutlass13device_kernelINS_4gemm6kernel13GemmUniversalIN4cute5tupleIJiiiiEEENS1_10collective13CollectiveMmaINS1_35MainloopSm100TmaUmmaWarpSpecializedILi9ELi2ELi4ENS5_IJNS4_1CILi2EEENSA_ILi1EEESC_EEEEENS5_IJNSA_ILi64EEENSA_ILi112EEENSA_ILi128EEEEEENS_12float_e4m3_tENS5_IJlSC_lEEESJ_SK_NS4_8TiledMMAINS4_8MMA_AtomIJNS4_10MMA_TraitsINS4_19SM100_MMA_F8F6F4_SSEJSJ_SJ_fSF_SG_NS4_17integral_constantINS4_4UMMA5MajorELSR_0EEESS_NSP_INSQ_7ScaleInELST_0EEESU_EEEEEENS4_6LayoutINS5_IJSC_SC_SC_EEENS5_IJNSA_ILi0EEESZ_SZ_EEEEENS5_IJNS4_10UnderscoreES12_S12_EEEEENS4_13SM90_TMA_LOADENS4_14ComposedLayoutINS4_7SwizzleILi3ELi4ELi3EEENS4_18smem_ptr_flag_bitsILi8EEENSX_INS5_IJNSA_ILi8EEESH_EEENS5_IJSH_SC_EEEEEEEvNS4_8identityENS4_23SM90_TMA_LOAD_MULTICASTES1F_vS1G_EENS_8epilogue10collective18CollectiveEpilogueINS1J_23Sm100TmaWarpSpecializedILi1ELi1ELi56ELb0ELb0EEEJSI_NS5_IJNSX_ISF_SC_EENSX_ISG_SC_EEEEESJ_SK_SJ_SK_NS1J_6fusion15FusionCallbacksIS1N_NS1R_17LinearCombinationISJ_fSJ_fLNS_15FloatRoundStyleE2EEESI_S1Q_JEEENS4_5SM1004TMEM4LOAD25SM100_TMEM_LOAD_16dp32b8xES15_NS16_INS17_ILi0ELi4ELi3EEES1A_NSX_INS5_IJS1B_NSA_ILi16EEEEEENS5_IJS22_SC_EEEEEEENS4_39AutoVectorizingCopyWithAssumedAlignmentILi128EEENS4_14SM90_TMA_STOREES26_S28_S28_EEEvvEEEEvNT_6ParamsE,"ax",@progbits
	.align	128
.text._ZN7cutlass13device_kernelINS_4gemm6kernel13GemmUniversalIN4cute5tupleIJiiiiEEENS1_10collective13CollectiveMmaINS1_35MainloopSm100TmaUmmaWarpSpecializedILi9ELi2ELi4ENS5_IJNS4_1CILi2EEENSA_ILi1EEESC_EEEEENS5_IJNSA_ILi64EEENSA_ILi112EEENSA_ILi128EEEEEENS_12float_e4m3_tENS5_IJlSC_lEEESJ_SK_NS4_8TiledMMAINS4_8MMA_AtomIJNS4_10MMA_TraitsINS4_19SM100_MMA_F8F6F4_SSEJSJ_SJ_fSF_SG_NS4_17integral_constantINS4_4UMMA5MajorELSR_0EEESS_NSP_INSQ_7ScaleInELST_0EEESU_EEEEEENS4_6LayoutINS5_IJSC_SC_SC_EEENS5_IJNSA_ILi0EEESZ_SZ_EEEEENS5_IJNS4_10UnderscoreES12_S12_EEEEENS4_13SM90_TMA_LOADENS4_14ComposedLayoutINS4_7SwizzleILi3ELi4ELi3EEENS4_18smem_ptr_flag_bitsILi8EEENSX_INS5_IJNSA_ILi8EEESH_EEENS5_IJSH_SC_EEEEEEEvNS4_8identityENS4_23SM90_TMA_LOAD_MULTICASTES1F_vS1G_EENS_8epilogue10collective18CollectiveEpilogueINS1J_23Sm100TmaWarpSpecializedILi1ELi1ELi56ELb0ELb0EEEJSI_NS5_IJNSX_ISF_SC_EENSX_ISG_SC_EEEEESJ_SK_SJ_SK_NS1J_6fusion15FusionCallbacksIS1N_NS1R_17LinearCombinationISJ_fSJ_fLNS_15FloatRoundStyleE2EEESI_S1Q_JEEENS4_5SM1004TMEM4LOAD25SM100_TMEM_LOAD_16dp32b8xES15_NS16_INS17_ILi0ELi4ELi3EEES1A_NSX_INS5_IJS1B_NSA_ILi16EEEEEENS5_IJS22_SC_EEEEEEENS4_39AutoVectorizingCopyWithAssumedAlignmentILi128EEENS4_14SM90_TMA_STOREES26_S28_S28_EEEvvEEEEvNT_6ParamsE:
        .type           _ZN7cutlass13device_kernelINS_4gemm6kernel13GemmUniversalIN4cute5tupleIJiiiiEEENS1_10collective13CollectiveMmaINS1_35MainloopSm100TmaUmmaWarpSpecializedILi9ELi2ELi4ENS5_IJNS4_1CILi2EEENSA_ILi1EEESC_EEEEENS5_IJNSA_ILi64EEENSA_ILi112EEENSA_ILi128EEEEEENS_12float_e4m3_tENS5_IJlSC_lEEESJ_SK_NS4_8TiledMMAINS4_8MMA_AtomIJNS4_10MMA_TraitsINS4_19SM100_MMA_F8F6F4_SSEJSJ_SJ_fSF_SG_NS4_17integral_constantINS4_4UMMA5MajorELSR_0EEESS_NSP_INSQ_7ScaleInELST_0EEESU_EEEEEENS4_6LayoutINS5_IJSC_SC_SC_EEENS5_IJNSA_ILi0EEESZ_SZ_EEEEENS5_IJNS4_10UnderscoreES12_S12_EEEEENS4_13SM90_TMA_LOADENS4_14ComposedLayoutINS4_7SwizzleILi3ELi4ELi3EEENS4_18smem_ptr_flag_bitsILi8EEENSX_INS5_IJNSA_ILi8EEESH_EEENS5_IJSH_SC_EEEEEEEvNS4_8identityENS4_23SM90_TMA_LOAD_MULTICASTES1F_vS1G_EENS_8epilogue10collective18CollectiveEpilogueINS1J_23Sm100TmaWarpSpecializedILi1ELi1ELi56ELb0ELb0EEEJSI_NS5_IJNSX_ISF_SC_EENSX_ISG_SC_EEEEESJ_SK_SJ_SK_NS1J_6fusion15FusionCallbacksIS1N_NS1R_17LinearCombinationISJ_fSJ_fLNS_15FloatRoundStyleE2EEESI_S1Q_JEEENS4_5SM1004TMEM4LOAD25SM100_TMEM_LOAD_16dp32b8xES15_NS16_INS17_ILi0ELi4ELi3EEES1A_NSX_INS5_IJS1B_NSA_ILi16EEEEEENS5_IJS22_SC_EEEEEEENS4_39AutoVectorizingCopyWithAssumedAlignmentILi128EEENS4_14SM90_TMA_STOREES26_S28_S28_EEEvvEEEEvNT_6ParamsE,@function
        .size           _ZN7cutlass13device_kernelINS_4gemm6kernel13GemmUniversalIN4cute5tupleIJiiiiEEENS1_10collective13CollectiveMmaINS1_35MainloopSm100TmaUmmaWarpSpecializedILi9ELi2ELi4ENS5_IJNS4_1CILi2EEENSA_ILi1EEESC_EEEEENS5_IJNSA_ILi64EEENSA_ILi112EEENSA_ILi128EEEEEENS_12float_e4m3_tENS5_IJlSC_lEEESJ_SK_NS4_8TiledMMAINS4_8MMA_AtomIJNS4_10MMA_TraitsINS4_19SM100_MMA_F8F6F4_SSEJSJ_SJ_fSF_SG_NS4_17integral_constantINS4_4UMMA5MajorELSR_0EEESS_NSP_INSQ_7ScaleInELST_0EEESU_EEEEEENS4_6LayoutINS5_IJSC_SC_SC_EEENS5_IJNSA_ILi0EEESZ_SZ_EEEEENS5_IJNS4_10UnderscoreES12_S12_EEEEENS4_13SM90_TMA_LOADENS4_14ComposedLayoutINS4_7SwizzleILi3ELi4ELi3EEENS4_18smem_ptr_flag_bitsILi8EEENSX_INS5_IJNSA_ILi8EEESH_EEENS5_IJSH_SC_EEEEEEEvNS4_8identityENS4_23SM90_TMA_LOAD_MULTICASTES1F_vS1G_EENS_8epilogue10collective18CollectiveEpilogueINS1J_23Sm100TmaWarpSpecializedILi1ELi1ELi56ELb0ELb0EEEJSI_NS5_IJNSX_ISF_SC_EENSX_ISG_SC_EEEEESJ_SK_SJ_SK_NS1J_6fusion15FusionCallbacksIS1N_NS1R_17LinearCombinationISJ_fSJ_fLNS_15FloatRoundStyleE2EEESI_S1Q_JEEENS4_5SM1004TMEM4LOAD25SM100_TMEM_LOAD_16dp32b8xES15_NS16_INS17_ILi0ELi4ELi3EEES1A_NSX_INS5_IJS1B_NSA_ILi16EEEEEENS5_IJS22_SC_EEEEEEENS4_39AutoVectorizingCopyWithAssumedAlignmentILi128EEENS4_14SM90_TMA_STOREES26_S28_S28_EEEvvEEEEvNT_6ParamsE,(.L_x_154 - _ZN7cutlass13device_kernelINS_4gemm6kernel13GemmUniversalIN4cute5tupleIJiiiiEEENS1_10collective13CollectiveMmaINS1_35MainloopSm100TmaUmmaWarpSpecializedILi9ELi2ELi4ENS5_IJNS4_1CILi2EEENSA_ILi1EEESC_EEEEENS5_IJNSA_ILi64EEENSA_ILi112EEENSA_ILi128EEEEEENS_12float_e4m3_tENS5_IJlSC_lEEESJ_SK_NS4_8TiledMMAINS4_8MMA_AtomIJNS4_10MMA_TraitsINS4_19SM100_MMA_F8F6F4_SSEJSJ_SJ_fSF_SG_NS4_17integral_constantINS4_4UMMA5MajorELSR_0EEESS_NSP_INSQ_7ScaleInELST_0EEESU_EEEEEENS4_6LayoutINS5_IJSC_SC_SC_EEENS5_IJNSA_ILi0EEESZ_SZ_EEEEENS5_IJNS4_10UnderscoreES12_S12_EEEEENS4_13SM90_TMA_LOADENS4_14ComposedLayoutINS4_7SwizzleILi3ELi4ELi3EEENS4_18smem_ptr_flag_bitsILi8EEENSX_INS5_IJNSA_ILi8EEESH_EEENS5_IJSH_SC_EEEEEEEvNS4_8identityENS4_23SM90_TMA_LOAD_MULTICASTES1F_vS1G_EENS_8epilogue10collective18CollectiveEpilogueINS1J_23Sm100TmaWarpSpecializedILi1ELi1ELi56ELb0ELb0EEEJSI_NS5_IJNSX_ISF_SC_EENSX_ISG_SC_EEEEESJ_SK_SJ_SK_NS1J_6fusion15FusionCallbacksIS1N_NS1R_17LinearCombinationISJ_fSJ_fLNS_15FloatRoundStyleE2EEESI_S1Q_JEEENS4_5SM1004TMEM4LOAD25SM100_TMEM_LOAD_16dp32b8xES15_NS16_INS17_ILi0ELi4ELi3EEES1A_NSX_INS5_IJS1B_NSA_ILi16EEEEEENS5_IJS22_SC_EEEEEEENS4_39AutoVectorizingCopyWithAssumedAlignmentILi128EEENS4_14SM90_TMA_STOREES26_S28_S28_EEEvvEEEEvNT_6ParamsE)
        .other          _ZN7cutlass13device_kernelINS_4gemm6kernel13GemmUniversalIN4cute5tupleIJiiiiEEENS1_10collective13CollectiveMmaINS1_35MainloopSm100TmaUmmaWarpSpecializedILi9ELi2ELi4ENS5_IJNS4_1CILi2EEENSA_ILi1EEESC_EEEEENS5_IJNSA_ILi64EEENSA_ILi112EEENSA_ILi128EEEEEENS_12float_e4m3_tENS5_IJlSC_lEEESJ_SK_NS4_8TiledMMAINS4_8MMA_AtomIJNS4_10MMA_TraitsINS4_19SM100_MMA_F8F6F4_SSEJSJ_SJ_fSF_SG_NS4_17integral_constantINS4_4UMMA5MajorELSR_0EEESS_NSP_INSQ_7ScaleInELST_0EEESU_EEEEEENS4_6LayoutINS5_IJSC_SC_SC_EEENS5_IJNSA_ILi0EEESZ_SZ_EEEEENS5_IJNS4_10UnderscoreES12_S12_EEEEENS4_13SM90_TMA_LOADENS4_14ComposedLayoutINS4_7SwizzleILi3ELi4ELi3EEENS4_18smem_ptr_flag_bitsILi8EEENSX_INS5_IJNSA_ILi8EEESH_EEENS5_IJSH_SC_EEEEEEEvNS4_8identityENS4_23SM90_TMA_LOAD_MULTICASTES1F_vS1G_EENS_8epilogue10collective18CollectiveEpilogueINS1J_23Sm100TmaWarpSpecializedILi1ELi1ELi56ELb0ELb0EEEJSI_NS5_IJNSX_ISF_SC_EENSX_ISG_SC_EEEEESJ_SK_SJ_SK_NS1J_6fusion15FusionCallbacksIS1N_NS1R_17LinearCombinationISJ_fSJ_fLNS_15FloatRoundStyleE2EEESI_S1Q_JEEENS4_5SM1004TMEM4LOAD25SM100_TMEM_LOAD_16dp32b8xES15_NS16_INS17_ILi0ELi4ELi3EEES1A_NSX_INS5_IJS1B_NSA_ILi16EEEEEENS5_IJS22_SC_EEEEEEENS4_39AutoVectorizingCopyWithAssumedAlignmentILi128EEENS4_14SM90_TMA_STOREES26_S28_S28_EEEvvEEEEvNT_6ParamsE,@"STO_CUDA_ENTRY STV_DEFAULT"
_ZN7cutlass13device_kernelINS_4gemm6kernel13GemmUniversalIN4cute5tupleIJiiiiEEENS1_10collective13CollectiveMmaINS1_35MainloopSm100TmaUmmaWarpSpecializedILi9ELi2ELi4ENS5_IJNS4_1CILi2EEENSA_ILi1EEESC_EEEEENS5_IJNSA_ILi64EEENSA_ILi112EEENSA_ILi128EEEEEENS_12float_e4m3_tENS5_IJlSC_lEEESJ_SK_NS4_8TiledMMAINS4_8MMA_AtomIJNS4_10MMA_TraitsINS4_19SM100_MMA_F8F6F4_SSEJSJ_SJ_fSF_SG_NS4_17integral_constantINS4_4UMMA5MajorELSR_0EEESS_NSP_INSQ_7ScaleInELST_0EEESU_EEEEEENS4_6LayoutINS5_IJSC_SC_SC_EEENS5_IJNSA_ILi0EEESZ_SZ_EEEEENS5_IJNS4_10UnderscoreES12_S12_EEEEENS4_13SM90_TMA_LOADENS4_14ComposedLayoutINS4_7SwizzleILi3ELi4ELi3EEENS4_18smem_ptr_flag_bitsILi8EEENSX_INS5_IJNSA_ILi8EEESH_EEENS5_IJSH_SC_EEEEEEEvNS4_8identityENS4_23SM90_TMA_LOAD_MULTICASTES1F_vS1G_EENS_8epilogue10collective18CollectiveEpilogueINS1J_23Sm100TmaWarpSpecializedILi1ELi1ELi56ELb0ELb0EEEJSI_NS5_IJNSX_ISF_SC_EENSX_ISG_SC_EEEEESJ_SK_SJ_SK_NS1J_6fusion15FusionCallbacksIS1N_NS1R_17LinearCombinationISJ_fSJ_fLNS_15FloatRoundStyleE2EEESI_S1Q_JEEENS4_5SM1004TMEM4LOAD25SM100_TMEM_LOAD_16dp32b8xES15_NS16_INS17_ILi0ELi4ELi3EEES1A_NSX_INS5_IJS1B_NSA_ILi16EEEEEENS5_IJS22_SC_EEEEEEENS4_39AutoVectorizingCopyWithAssumedAlignmentILi128EEENS4_14SM90_TMA_STOREES26_S28_S28_EEEvvEEEEvNT_6ParamsE:
[----:B------:R-:W1:Y:S01]  /*0000*/  LDC R1, c[0x0][0x37c] ;  /* 0x0000df00ff017b82 */ /* 0x000e620000000800 */
[----:B------:R-:W2:Y:S01]  /*0010*/  S2R R128, SR_TID.X ;  /* 0x0000000000807919 */ /* 0x000ea20000002100 */
[----:B------:R-:W3:Y:S01]  /*0020*/  LDCU.64 UR8, c[0x0][0x890] ;  /* 0x00011200ff0877ac */ /* 0x000ee20008000a00 */
[----:B------:R-:W-:Y:S02]  /*0030*/  PRMT R121, RZ, 0x7610, R121 ;  /* 0x00007610ff797816 */ /* 0x000fe40000000079 */
[----:B------:R-:W-:Y:S01]  /*0040*/  ELECT P3, URZ, PT ;  /* 0x0000000000ff782f */ /* 0x000fe20003860000 */
[----:B---3--:R-:W-:-:S04]  /*0050*/  UISETP.NE.U32.AND UP0, UPT, UR8, URZ, UPT ;  /* 0x000000ff0800728c */ /* 0x008fc8000bf05070 */
[----:B------:R-:W-:Y:S01]  /*0060*/  UISETP.NE.AND.EX UP0, UPT, UR9, URZ, UPT, UP0 ;  /* 0x000000ff0900728c */ /* 0x000fe2000bf05300 */
[----:B--2---:R-:W-:-:S05]  /*0070*/  SHF.R.U32.HI R122, RZ, 0x5, R128 ;  /* 0x00000005ff7a7819 */ /* 0x004fca0000011680 */
[----:B------:R-:W2:Y:S02]  /*0080*/  SHFL.IDX PT, R0, R122, RZ, 0x1f ;  /* 0x00001fff7a007589 */ /* 0x000ea400000e0000 */
[----:B--2---:R-:W-:Y:S01]  /*0090*/  R2UR UR20, R0 ;  /* 0x00000000001472ca */ /* 0x004fe200000e0000 */
[----:B-1----:R-:W-:-:S14]  /*00a0*/  BRA.U UP0, `(.L_x_0) ;  /* 0x0000000100307547 */ /* 0x002fdc000b800000 */
[----:B------:R-:W1:Y:S02]  /*00b0*/  LDCU.64 UR4, c[0x0][0x888] ;  /* 0x00011100ff0477ac */ /* 0x000e640008000a00 */
[----:B-1----:R-:W-:-:S04]  /*00c0*/  UISETP.NE.U32.AND UP0, UPT, UR4, URZ, UPT ;  /* 0x000000ff0400728c */ /* 0x002fc8000bf05070 */
[----:B------:R-:W-:-:S09]  /*00d0*/  UISETP.NE.AND.EX UP0, UPT, UR5, URZ, UPT, UP0 ;  /* 0x000000ff0500728c */ /* 0x000fd2000bf05300 */
[----:B------:R-:W-:Y:S05]  /*00e0*/  BRA.U !UP0, `(.L_x_1) ;  /* 0x0000000108187547 */ /* 0x000fea000b800000 */
[----:B------:R-:W1:Y:S01]  /*00f0*/  LDC.64 R2, c[0x0][0x888] ;  /* 0x00022200ff027b82 */ /* 0x000e620000000a00 */
[----:B------:R-:W1:Y:S02]  /*0100*/  LDCU.64 UR4, c[0x0][0x358] ;  /* 0x00006b00ff0477ac */ /* 0x000e640008000a00 */
[----:B-1----:R-:W2:Y:S01]  /*0110*/  LDG.E R0, desc[UR4][R2.64] ;  /* 0x0000000402007981 */ /* 0x002ea2000c1e1900 */
[----:B------:R-:W-:Y:S01]  /*0120*/  HFMA2 R121, -RZ, RZ, 0, 5.9604644775390625e-08 ;  /* 0x00000001ff797431 */ /* 0x000fe200000001ff */
[----:B--2---:R-:W-:Y:S01]  /*0130*/  R2UR UR45, R0 ;  /* 0x00000000002d72ca */ /* 0x004fe200000e0000 */
[----:B------:R-:W-:Y:S05]  /*0140*/  BRA `(.L_x_0) ;  /* 0x0000000000087947 */ /* 0x000fea0003800000 */
.L_x_1:
[----:B------:R-:W-:Y:S01]  /*0150*/  HFMA2 R121, -RZ, RZ, 0, 5.9604644775390625e-08 ;  /* 0x00000001ff797431 */ /* 0x000fe200000001ff */
[----:B------:R-:W1:Y:S02]  /*0160*/  LDCU UR45, c[0x0][0x880] ;  /* 0x00011000ff2d77ac */ /* 0x000e640008000800 */
.L_x_0:
[----:B------:R-:W2:Y:S02]  /*0170*/  LDCU.64 UR4, c[0x0][0x8b0] ;  /* 0x00011600ff0477ac */ /* 0x000ea40008000a00 */
[----:B--2---:R-:W-:-:S04]  /*0180*/  UISETP.NE.U32.AND UP0, UPT, UR4, URZ, UPT ;  /* 0x000000ff0400728c */ /* 0x004fc8000bf05070 */
[----:B------:R-:W-:-:S09]  /*0190*/  UISETP.NE.AND.EX UP0, UPT, UR5, URZ, UPT, UP0 ;  /* 0x000000ff0500728c */ /* 0x000fd2000bf05300 */
[----:B------:R-:W-:Y:S05]  /*01a0*/  BRA.U UP0, `(.L_x_2) ;  /* 0x0000000100247547 */ /* 0x000fea000b800000 */
[----:B------:R-:W2:Y:S02]  /*01b0*/  LDCU.64 UR4, c[0x0][0x8a8] ;  /* 0x00011500ff0477ac */ /* 0x000ea40008000a00 */
[----:B--2---:R-:W-:-:S04]  /*01c0*/  UISETP.NE.U32.AND UP0, UPT, UR4, URZ, UPT ;  /* 0x000000ff0400728c */ /* 0x004fc8000bf05070 */
[----:B------:R-:W-:-:S09]  /*01d0*/  UISETP.NE.AND.EX UP0, UPT, UR5, URZ, UPT, UP0 ;  /* 0x000000ff0500728c */ /* 0x000fd2000bf05300 */
[----:B------:R-:W-:Y:S05]  /*01e0*/  BRA.U !UP0, `(.L_x_3) ;  /* 0x0000000108107547 */ /* 0x000fea000b800000 */
[----:B------:R-:W2:Y:S01]  /*01f0*/  LDC.64 R16, c[0x0][0x8a8] ;  /* 0x00022a00ff107b82 */ /* 0x000ea20000000a00 */
[----:B------:R-:W2:Y:S02]  /*0200*/  LDCU.64 UR4, c[0x0][0x358] ;  /* 0x00006b00ff0477ac */ /* 0x000ea40008000a00 */
[----:B--2---:R2:W5:Y:S01]  /*0210*/  LDG.E R16, desc[UR4][R16.64] ;  /* 0x0000000410107981 */ /* 0x004562000c1e1900 */
[----:B------:R-:W-:Y:S05]  /*0220*/  BRA `(.L_x_2) ;  /* 0x0000000000047947 */ /* 0x000fea0003800000 */
.L_x_3:
[----:B------:R-:W3:Y:S02]  /*0230*/  LDC R16, c[0x0][0x8a0] ;  /* 0x00022800ff107b82 */ /* 0x000ee40000000800 */
.L_x_2:
[----:B------:R-:W-:Y:S01]  /*0240*/  IMAD.U32 R0, RZ, RZ, UR20 ;  /* 0x00000014ff007e24 */ /* 0x000fe2000f8e00ff */
[----:B------:R-:W-:Y:S04]  /*0250*/  BSSY.RECONVERGENT B0, `(.L_x_4) ;  /* 0x000000c000007945 */ /* 0x000fe80003800200 */
[C---:B------:R-:W-:Y:S02]  /*0260*/  ISETP.NE.OR P1, PT, R0.reuse, 0x1, !P3 ;  /* 0x000000010000780c */ /* 0x040fe40005f25670 */
[----:B------:R-:W-:-:S11]  /*0270*/  ISETP.NE.OR P0, PT, R0, 0x3, !P3 ;  /* 0x000000030000780c */ /* 0x000fd60005f05670 */
[----:B------:R-:W-:Y:S05]  /*0280*/  @P1 BRA `(.L_x_5) ;  /* 0x0000000000201947 */ /* 0x000fea0003800000 */
[----:B------:R-:W4:Y:S02]  /*0290*/  LDCU.64 UR4, c[0x0][0x348] ;  /* 0x00006900ff0477ac */ /* 0x000f240008000a00 */
[----:B----4-:R-:W-:Y:S02]  /*02a0*/  UIADD3 UR6, UP1, UPT, UR4, 0x80, URZ ;  /* 0x0000008004067890 */ /* 0x010fe4000ff3e0ff */
[----:B------:R-:W-:Y:S02]  /*02b0*/  UIADD3 UR4, UP0, UPT, UR4, 0x180, URZ ;  /* 0x0000018004047890 */ /* 0x000fe4000ff1e0ff */
[----:B------:R-:W-:Y:S02]  /*02c0*/  UIADD3.X UR7, UPT, UPT, URZ, UR5, URZ, UP1, !UPT ;  /* 0x00000005ff077290 */ /* 0x000fe40008ffe4ff */
[----:B------:R-:W-:-:S07]  /*02d0*/  UIADD3.X UR5, UPT, UPT, URZ, UR5, URZ, UP0, !UPT ;  /* 0x00000005ff057290 */ /* 0x000fce00087fe4ff */
[----:B------:R4:W-:Y:S02]  /*02e0*/  UTMACCTL.PF [UR6] ;  /* 0x00000000060079b9 */ /* 0x0009e40008040000 */
[----:B------:R4:W-:Y:S02]  /*02f0*/  UTMACCTL.PF [UR4] ;  /* 0x00000000040079b9 */ /* 0x0009e40008040000 */
[----:B----4-:R-:W-:Y:S01]  /*0300*/  NOP ;  /* 0x0000000000007918 */ /* 0x010fe20000000000 */
.L_x_5:
[----:B-1----:R-:W-:Y:S05]  /*0310*/  BSYNC.RECONVERGENT B0 ;  /* 0x0000000000007941 */ /* 0x002fea0003800200 */
.L_x_4:
[----:B------:R-:W-:Y:S04]  /*0320*/  BSSY.RECONVERGENT B0, `(.L_x_6) ;  /* 0x000000a000007945 */ /* 0x000fe80003800200 */
[----:B------:R-:W-:Y:S05]  /*0330*/  @P0 BRA `(.L_x_7) ;  /* 0x0000000000200947 */ /* 0x000fea0003800000 */
[----:B------:R-:W1:Y:S02]  /*0340*/  LDCU.64 UR4, c[0x0][0x348] ;  /* 0x00006900ff0477ac */ /* 0x000e640008000a00 */
[----:B-1----:R-:W-:Y:S02]  /*0350*/  UIADD3 UR6, UP1, UPT, UR4, 0x580, URZ ;  /* 0x0000058004067890 */ /* 0x002fe4000ff3e0ff */
[----:B------:R-:W-:Y:S02]  /*0360*/  UIADD3 UR4, UP0, UPT, UR4, 0x680, URZ ;  /* 0x0000068004047890 */ /* 0x000fe4000ff1e0ff */
[----:B------:R-:W-:Y:S02]  /*0370*/  UIADD3.X UR7, UPT, UPT, URZ, UR5, URZ, UP1, !UPT ;  /* 0x00000005ff077290 */ /* 0x000fe40008ffe4ff */
[----:B------:R-:W-:-:S07]  /*0380*/  UIADD3.X UR5, UPT, UPT, URZ, UR5, URZ, UP0, !UPT ;  /* 0x00000005ff057290 */ /* 0x000fce00087fe4ff */
[----:B------:R1:W-:Y:S02]  /*0390*/  UTMACCTL.PF [UR6] ;  /* 0x00000000060079b9 */ /* 0x0003e40008040000 */
[----:B------:R1:W-:Y:S02]  /*03a0*/  UTMACCTL.PF [UR4] ;  /* 0x00000000040079b9 */ /* 0x0003e40008040000 */
[----:B-1----:R-:W-:Y:S01]  /*03b0*/  NOP ;  /* 0x0000000000007918 */ /* 0x002fe20000000000 */
.L_x_7:
[----:B------:R-:W-:Y:S05]  /*03c0*/  BSYNC.RECONVERGENT B0 ;  /* 0x0000000000007941 */ /* 0x000fea0003800200 */
.L_x_6:
[----:B------:R-:W1:Y:S01]  /*03d0*/  LDCU.64 UR4, c[0x0][0x888] ;  /* 0x00011100ff0477ac */ /* 0x000e620008000a00 */
[----:B------:R-:W-:Y:S02]  /*03e0*/  UISETP.EQ.U32.AND UP1, UPT, UR8, URZ, UPT ;  /* 0x000000ff0800728c */ /* 0x000fe4000bf22070 */
[----:B------:R-:W-:Y:S02]  /*03f0*/  UPLOP3.LUT UP3, UPT, UPT, UPT, UPT, 0x80, 0x8 ;  /* 0x000000000008789c */ /* 0x000fe40003f6f070 */
[----:B-1----:R-:W-:-:S04]  /*0400*/  UISETP.NE.U32.AND UP0, UPT, UR4, URZ, UPT ;  /* 0x000000ff0400728c */ /* 0x002fc8000bf05070 */
[----:B------:R-:W-:-:S04]  /*0410*/  UISETP.NE.AND.EX UP2, UPT, UR5, URZ, UPT, UP0 ;  /* 0x000000ff0500728c */ /* 0x000fc8000bf45300 */
[----:B------:R-:W-:-:S04]  /*0420*/  UISETP.EQ.OR.EX UP4, UPT, UR9, URZ, !UP2, UP1 ;  /* 0x000000ff0900728c */ /* 0x000fc8000d782710 */
[----:B------:R-:W-:-:S05]  /*0430*/  UP2UR UR62, UPR, URZ, 0x10 ;  /* 0x00000010ff3e7883 */ /* 0x000fca0008000000 */
[----:B------:R-:W-:Y:S07]  /*0440*/  BRA.U !UP4, `(.L_x_8) ;  /* 0x000000010c207547 */ /* 0x000fee000b800000 */
[----:B------:R-:W-:Y:S01]  /*0450*/  UISETP.NE.U32.AND UP1, UPT, UR8, URZ, UPT ;  /* 0x000000ff0800728c */ /* 0x000fe2000bf25070 */
[----:B------:R-:W-:Y:S01]  /*0460*/  FSETP.NEU.AND P0, PT, RZ, UR45, PT ;  /* 0x0000002dff007c0b */ /* 0x000fe2000bf0d000 */
[----:B------:R-:W-:Y:S02]  /*0470*/  USEL UR4, URZ, 0xffffffff, UP2 ;  /* 0xffffffffff047887 */ /* 0x000fe40009000000 */
[----:B------:R-:W-:-:S10]  /*0480*/  UISETP.NE.AND.EX UP1, UPT, UR9, URZ, UPT, UP1 ;  /* 0x000000ff0900728c */ /* 0x000fd4000bf25310 */
[----:B------:R-:W-:Y:S01]  /*0490*/  VOTEU.ANY UP0, P0 ;  /* 0x0000000000ff7886 */ /* 0x000fe20000000100 */
[----:B------:R-:W-:-:S04]  /*04a0*/  @!UP1 USEL UR4, URZ, 0xffffffff, UP0 ;  /* 0xffffffffff049887 */ /* 0x000fc80008000000 */
[----:B------:R-:W-:-:S04]  /*04b0*/  ULOP3.LUT UR4, UR4, 0x1, URZ, 0xc0, !UPT ;  /* 0x0000000104047892 */ /* 0x000fc8000f8ec0ff */
[----:B------:R-:W-:-:S11]  /*04c0*/  UISETP.NE.U32.AND UP3, UPT, UR4, 0x1, UPT ;  /* 0x000000010400788c */ /* 0x000fd6000bf65070 */
.L_x_8:
[----:B------:R-:W1:Y:S02]  /*04d0*/  SHFL.IDX PT, R2, R122, RZ, 0x1f ;  /* 0x00001fff7a027589 */ /* 0x000e6400000e0000 */
[----:B-1----:R-:W-:-:S13]  /*04e0*/  ISETP.NE.AND P0, PT, R2, RZ, PT ;  /* 0x000000ff0200720c */ /* 0x002fda0003f05270 */
[----:B------:R-:W-:Y:S05]  /*04f0*/  @P0 BRA `(.L_x_9) ;  /* 0x00000000008c0947 */ /* 0x000fea0003800000 */
[----:B------:R-:W-:Y:S01]  /*0500*/  ELECT P0, URZ, PT ;  /* 0x0000000000ff782f */ /* 0x000fe20003800000 */
[----:B------:R-:W-:-:S12]  /*0510*/  BSSY.RECONVERGENT B0, `(.L_x_9) ;  /* 0x0000021000007945 */ /* 0x000fd80003800200 */
[----:B------:R-:W-:Y:S05]  /*0520*/  @!P0 BRA `(.L_x_10) ;  /* 0x00000000007c8947 */ /* 0x000fea0003800000 */
[----:B------:R-:W1:Y:S01]  /*0530*/  S2UR UR4, SR_CgaCtaId ;  /* 0x00000000000479c3 */ /* 0x000e620000008800 */
[----:B------:R-:W-:Y:S01]  /*0540*/  UMOV UR5, 0x400 ;  /* 0x0000040000057882 */ /* 0x000fe20000000000 */
[----:B------:R-:W-:Y:S01]  /*0550*/  UMOV UR8, 0x1 ;  /* 0x0000000100087882 */ /* 0x000fe20000000000 */
[----:B------:R-:W-:Y:S01]  /*0560*/  UMOV UR6, 0x2 ;  /* 0x0000000200067882 */ /* 0x000fe20000000000 */
[----:B------:R-:W-:-:S04]  /*0570*/  UIADD3 UR8, UPT, UPT, -UR8, 0x100000, URZ ;  /* 0x0010000008087890 */ /* 0x000fc8000fffe1ff */
[----:B------:R-:W-:Y:S02]  /*0580*/  USHF.L.U32 UR9, UR8, 0xb, URZ ;  /* 0x0000000b08097899 */ /* 0x000fe400080006ff */
[----:B------:R-:W-:Y:S02]  /*0590*/  USHF.L.U32 UR8, UR8, 0x1, URZ ;  /* 0x0000000108087899 */ /* 0x000fe400080006ff */
[----:B------:R-:W-:-:S04]  /*05a0*/  UIADD3 UR6, UPT, UPT, -UR6, 0x100000, URZ ;  /* 0x0010000006067890 */ /* 0x000fc8000fffe1ff */
[----:B------:R-:W-:Y:S02]  /*05b0*/  USHF.L.U32 UR7, UR6, 0xb, URZ ;  /* 0x0000000b06077899 */ /* 0x000fe400080006ff */
[----:B------:R-:W-:Y:S02]  /*05c0*/  USHF.L.U32 UR6, UR6, 0x1, URZ ;  /* 0x0000000106067899 */ /* 0x000fe400080006ff */
[----:B-1----:R-:W-:Y:S01]  /*05d0*/  ULEA UR4, UR4, UR5, 0x18 ;  /* 0x0000000504047291 */ /* 0x002fe2000f8ec0ff */
[----:B------:R-:W1:Y:S11]  /*05e0*/  FENCE.VIEW.ASYNC.S ;  /* 0x00000000000073c6 */ /* 0x000e760000000000 */
[----:B-1----:R1:W4:Y:S01]  /*05f0*/  SYNCS.EXCH.64 URZ, [UR4], UR8 ;  /* 0x0000000804ff75b2 */ /* 0x0023220008000100 */
[----:B------:R1:W1:Y:S01]  /*0600*/  SYNCS.EXCH.64 URZ, [UR4+0x48], UR6 ;  /* 0x0000480604ff75b2 */ /* 0x0002620008000100 */
        /* <DEDUP_REMOVED lines=16> */
[----:B------:R-:W-:Y:S01]  /*0710*/  NOP ;  /* 0x0000000000007918 */ /* 0x000fe20000000000 */
.L_x_10:
[----:B-1----:R-:W-:Y:S05]  /*0720*/  BSYNC.RECONVERGENT B0 ;  /* 0x0000000000007941 */ /* 0x002fea0003800200 */
.L_x_9:
[----:B------:R-:W1:Y:S01]  /*0730*/  SHFL.IDX PT, R2, R122, RZ, 0x1f ;  /* 0x00001fff7a027589 */ /* 0x000e6200000e0000 */
[----:B------:R-:W-:Y:S01]  /*0740*/  NOP ;  /* 0x0000000000007918 */ /* 0x000fe20000000000 */
[----:B-1----:R-:W-:-:S13]  /*0750*/  ISETP.NE.AND P0, PT, R2, 0x1, PT ;  /* 0x000000010200780c */ /* 0x002fda0003f05270 */
[----:B------:R-:W-:Y:S05]  /*0760*/  @P0 BRA `(.L_x_11) ;  /* 0x0000000000400947 */ /* 0x000fea0003800000 */
        /* <DEDUP_REMOVED lines=9> */
[----:B------:R-:W-:Y:S01]  /*0800*/  USHF.L.U32 UR6, UR6, 0x1, URZ ;  /* 0x0000000106067899 */ /* 0x000fe200080006ff */
[----:B------:R-:W-:Y:S01]  /*0810*/  ELECT P0, URZ, PT ;  /* 0x0000000000ff782f */ /* 0x000fe20003800000 */
[----:B-1----:R-:W-:Y:S01]  /*0820*/  ULEA UR4, UR4, UR5, 0x18 ;  /* 0x0000000504047291 */ /* 0x002fe2000f8ec0ff */
[----:B------:R-:W1:Y:S11]  /*0830*/  FENCE.VIEW.ASYNC.S ;  /* 0x00000000000073c6 */ /* 0x000e760000000000 */
[----:B-1----:R1:W1:Y:S01]  /*0840*/  SYNCS.EXCH.64 URZ, [UR4+0x90], UR8 ;  /* 0x0000900804ff75b2 */ /* 0x0022620008000100 */
[----:B------:R1:W1:Y:S01]  /*0850*/  SYNCS.EXCH.64 URZ, [UR4+0x98], UR6 ;  /* 0x0000980604ff75b2 */ /* 0x0002620008000100 */
[----:B------:R-:W-:Y:S01]  /*0860*/  NOP ;  /* 0x0000000000007918 */ /* 0x000fe20000000000 */
.L_x_11:
[----:B------:R-:W2:Y:S01]  /*0870*/  SHFL.IDX PT, R2, R122, RZ, 0x1f ;  /* 0x00001fff7a027589 */ /* 0x000ea200000e0000 */
[----:B------:R-:W-:Y:S01]  /*0880*/  NOP ;  /* 0x0000000000007918 */ /* 0x000fe20000000000 */
[----:B--2---:R-:W-:-:S13]  /*0890*/  ISETP.NE.AND P0, PT, R2, 0x3, PT ;  /* 0x000000030200780c */ /* 0x004fda0003f05270 */
[----:B------:R-:W-:Y:S05]  /*08a0*/  @P0 BRA `(.L_x_12) ;  /* 0x0000000000300947 */ /* 0x000fea0003800000 */
[----:B-1----:R-:W1:Y:S01]  /*08b0*/  S2UR UR4, SR_CgaCtaId ;  /* 0x00000000000479c3 */ /* 0x002e620000008800 */
[----:B------:R-:W-:Y:S01]  /*08c0*/  UMOV UR5, 0x400 ;  /* 0x0000040000057882 */ /* 0x000fe20000000000 */
[----:B------:R-:W-:Y:S01]  /*08d0*/  UMOV UR6, 0x20 ;  /* 0x0000002000067882 */ /* 0x000fe20000000000 */
[----:B------:R-:W-:Y:S01]  /*08e0*/  ELECT P0, URZ, PT ;  /* 0x0000000000ff782f */ /* 0x000fe20003800000 */
[----:B------:R-:W-:-:S04]  /*08f0*/  UIADD3 UR6, UPT, UPT, -UR6, 0x100000, URZ ;  /* 0x0010000006067890 */ /* 0x000fc8000fffe1ff */
[----:B------:R-:W-:Y:S02]  /*0900*/  USHF.L.U32 UR7, UR6, 0xb, URZ ;  /* 0x0000000b06077899 */ /* 0x000fe400080006ff */
[----:B------:R-:W-:Y:S02]  /*0910*/  USHF.L.U32 UR6, UR6, 0x1, URZ ;  /* 0x0000000106067899 */ /* 0x000fe400080006ff */
[----:B-1----:R-:W-:Y:S01]  /*0920*/  ULEA UR4, UR4, UR5, 0x18 ;  /* 0x0000000504047291 */ /* 0x002fe2000f8ec0ff */
[----:B------:R-:W1:Y:S11]  /*0930*/  FENCE.VIEW.ASYNC.S ;  /* 0x00000000000073c6 */ /* 0x000e760000000000 */
[----:B-1----:R2:W1:Y:S01]  /*0940*/  SYNCS.EXCH.64 URZ, [UR4+0xa0], UR6 ;  /* 0x0000a00604ff75b2 */ /* 0x0024620008000100 */
[----:B------:R2:W1:Y:S02]  /*0950*/  SYNCS.EXCH.64 URZ, [UR4+0xa8], UR6 ;  /* 0x0000a80604ff75b2 */ /* 0x0004640008000100 */
[----:B--2---:R-:W-:Y:S01]  /*0960*/  NOP ;  /* 0x0000000000007918 */ /* 0x004fe20000000000 */
.L_x_12:
[----:B------:R-:W2:Y:S01]  /*0970*/  SHFL.IDX PT, R2, R122, RZ, 0x1f ;  /* 0x00001fff7a027589 */ /* 0x000ea200000e0000 */
[----:B------:R-:W-:Y:S01]  /*0980*/  NOP ;  /* 0x0000000000007918 */ /* 0x000fe20000000000 */
[----:B--2---:R-:W-:-:S13]  /*0990*/  ISETP.NE.AND P0, PT, R2, 0x4, PT ;  /* 0x000000040200780c */ /* 0x004fda0003f05270 */
[----:B------:R-:W-:Y:S05]  /*09a0*/  @P0 BRA `(.L_x_13) ;  /* 0x00000000004c0947 */ /* 0x000fea0003800000 */
[----:B-1----:R-:W1:Y:S01]  /*09b0*/  S2UR UR4, SR_CgaCtaId ;  /* 0x00000000000479c3 */ /* 0x002e620000008800 */
[----:B------:R-:W-:Y:S01]  /*09c0*/  UMOV UR6, 0x1e0 ;  /* 0x000001e000067882 */ /* 0x000fe20000000000 */
[----:B------:R-:W-:Y:S01]  /*09d0*/  UMOV UR5, 0x400 ;  /* 0x0000040000057882 */ /* 0x000fe20000000000 */
[----:B------:R-:W-:Y:S01]  /*09e0*/  USEL UR6, UR6, 0x1a0, UP3 ;  /* 0x000001a006067887 */ /* 0x000fe20009800000 */
[----:B------:R-:W-:Y:S01]  /*09f0*/  UMOV UR8, 0x1 ;  /* 0x0000000100087882 */ /* 0x000fe20000000000 */
[----:B------:R-:W-:Y:S01]  /*0a00*/  ELECT P0, URZ, PT ;  /* 0x0000000000ff782f */ /* 0x000fe20003800000 */
        /* <DEDUP_REMOVED lines=8> */
[----:B-1----:R2:W1:Y:S01]  /*0a90*/  SYNCS.EXCH.64 URZ, [UR4+0xb0], UR8 ;  /* 0x0000b00804ff75b2 */ /* 0x0024620008000100 */
[----:B------:R2:W1:Y:S01]  /*0aa0*/  SYNCS.EXCH.64 URZ, [UR4+0xc0], UR6 ;  /* 0x0000c00604ff75b2 */ /* 0x0004620008000100 */
[----:B------:R2:W1:Y:S01]  /*0ab0*/  SYNCS.EXCH.64 URZ, [UR4+0xb8], UR8 ;  /* 0x0000b80804ff75b2 */ /* 0x0004620008000100 */
[----:B------:R2:W1:Y:S02]  /*0ac0*/  SYNCS.EXCH.64 URZ, [UR4+0xc8], UR6 ;  /* 0x0000c80604ff75b2 */ /* 0x0004640008000100 */
[----:B--2---:R-:W-:Y:S01]  /*0ad0*/  NOP ;  /* 0x0000000000007918 */ /* 0x004fe20000000000 */
.L_x_13:
[----:B------:R-:W2:Y:S01]  /*0ae0*/  SHFL.IDX PT, R2, R122, RZ, 0x1f ;  /* 0x00001fff7a027589 */ /* 0x000ea200000e0000 */
[----:B------:R-:W-:Y:S01]  /*0af0*/  NOP ;  /* 0x0000000000007918 */ /* 0x000fe20000000000 */
[----:B--2---:R-:W-:-:S13]  /*0b00*/  ISETP.NE.AND P0, PT, R2, 0x5, PT ;  /* 0x000000050200780c */ /* 0x004fda0003f05270 */
[----:B------:R-:W-:Y:S05]  /*0b10*/  @P0 BRA `(.L_x_14) ;  /* 0x0000000000580947 */ /* 0x000fea0003800000 */
[----:B-1----:R-:W1:Y:S01]  /*0b20*/  S2UR UR4, SR_CgaCtaId ;  /* 0x00000000000479c3 */ /* 0x002e620000008800 */
        /* <DEDUP_REMOVED lines=14> */
[----:B------:R2:W1:Y:S01]  /*0c10*/  SYNCS.EXCH.64 URZ, [UR4+0xd8], UR8 ;  /* 0x0000d80804ff75b2 */ /* 0x0004620008000100 */
[----:B------:R2:W1:Y:S01]  /*0c20*/  SYNCS.EXCH.64 URZ, [UR4+0xf8], UR6 ;  /* 0x0000f80604ff75b2 */ /* 0x0004620008000100 */
[----:B------:R2:W1:Y:S01]  /*0c30*/  SYNCS.EXCH.64 URZ, [UR4+0xe0], UR8 ;  /* 0x0000e00804ff75b2 */ /* 0x0004620008000100 */
[----:B------:R2:W1:Y:S01]  /*0c40*/  SYNCS.EXCH.64 URZ, [UR4+0x100], UR6 ;  /* 0x0001000604ff75b2 */ /* 0x0004620008000100 */
[----:B------:R2:W1:Y:S01]  /*0c50*/  SYNCS.EXCH.64 URZ, [UR4+0xe8], UR8 ;  /* 0x0000e80804ff75b2 */ /* 0x0004620008000100 */
[----:B------:R2:W1:Y:S02]  /*0c60*/  SYNCS.EXCH.64 URZ, [UR4+0x108], UR6 ;  /* 0x0001080604ff75b2 */ /* 0x0004640008000100 */
[----:B--2---:R-:W-:Y:S01]  /*0c70*/  NOP ;  /* 0x0000000000007918 */ /* 0x004fe20000000000 */
.L_x_14:
[----:B------:R-:W2:Y:S01]  /*0c80*/  SHFL.IDX PT, R2, R122, RZ, 0x1f ;  /* 0x00001fff7a027589 */ /* 0x000ea200000e0000 */
[----:B------:R-:W-:Y:S01]  /*0c90*/  NOP ;  /* 0x0000000000007918 */ /* 0x000fe20000000000 */
[----:B--2---:R-:W-:-:S13]  /*0ca0*/  ISETP.NE.AND P0, PT, R2, 0x3, PT ;  /* 0x000000030200780c */ /* 0x004fda0003f05270 */
[----:B------:R-:W-:Y:S05]  /*0cb0*/  @P0 BRA `(.L_x_15) ;  /* 0x0000000000380947 */ /* 0x000fea0003800000 */
[----:B------:R-:W2:Y:S01]  /*0cc0*/  S2UR UR5, SR_CgaCtaId ;  /* 0x00000000000579c3 */ /* 0x000ea20000008800 */
[----:B-1----:R-:W-:Y:S01]  /*0cd0*/  UMOV UR4, 0x400 ;  /* 0x0000040000047882 */ /* 0x002fe20000000000 */
[----:B------:R-:W-:Y:S01]  /*0ce0*/  UMOV UR6, 0x20 ;  /* 0x0000002000067882 */ /* 0x000fe20000000000 */
[----:B------:R-:W-:Y:S01]  /*0cf0*/  ELECT P0, URZ, PT ;  /* 0x0000000000ff782f */ /* 0x000fe20003800000 */
[----:B------:R-:W-:-:S04]  /*0d00*/  UIADD3 UR6, UPT, UPT, -UR6, 0x100000, URZ ;  /* 0x0010000006067890 */ /* 0x000fc8000fffe1ff */
[----:B------:R-:W-:Y:S02]  /*0d10*/  USHF.L.U32 UR7, UR6, 0xb, URZ ;  /* 0x0000000b06077899 */ /* 0x000fe400080006ff */
[----:B------:R-:W-:Y:S02]  /*0d20*/  USHF.L.U32 UR6, UR6, 0x1, URZ ;  /* 0x0000000106067899 */ /* 0x000fe400080006ff */
[----:B--2---:R-:W-:Y:S01]  /*0d30*/  ULEA UR4, UR5, UR4, 0x18 ;  /* 0x0000000405047291 */ /* 0x004fe2000f8ec0ff */
[----:B------:R-:W1:Y:S11]  /*0d40*/  FENCE.VIEW.ASYNC.S ;  /* 0x00000000000073c6 */ /* 0x000e760000000000 */
[----:B-1----:R2:W1:Y:S01]  /*0d50*/  SYNCS.EXCH.64 URZ, [UR4+0x110], UR6 ;  /* 0x0001100604ff75b2 */ /* 0x0024620008000100 */
[----:B------:R2:W1:Y:S01]  /*0d60*/  SYNCS.EXCH.64 URZ, [UR4+0x120], UR6 ;  /* 0x0001200604ff75b2 */ /* 0x0004620008000100 */
[----:B------:R2:W1:Y:S01]  /*0d70*/  SYNCS.EXCH.64 URZ, [UR4+0x118], UR6 ;  /* 0x0001180604ff75b2 */ /* 0x0004620008000100 */
[----:B------:R2:W1:Y:S02]  /*0d80*/  SYNCS.EXCH.64 URZ, [UR4+0x128], UR6 ;  /* 0x0001280604ff75b2 */ /* 0x0004640008000100 */
[----:B--2---:R-:W-:Y:S01]  /*0d90*/  NOP ;  /* 0x0000000000007918 */ /* 0x004fe20000000000 */
.L_x_15:
[----:B-1----:R-:W1:Y:S01]  /*0da0*/  LDCU UR4, c[0x0][0x36c] ;  /* 0x00006d80ff0477ac */ /* 0x002e620008000800 */
[----:B------:R-:W-:Y:S01]  /*0db0*/  ISETP.NE.OR P3, PT, R0, 0x2, !P3 ;  /* 0x000000020000780c */ /* 0x000fe20005f65670 */
[----:B------:R-:W-:Y:S01]  /*0dc0*/  NOP ;  /* 0x0000000000007918 */ /* 0x000fe20000000000 */
[----:B------:R-:W-:Y:S01]  /*0dd0*/  LOP3.LUT R0, R128, 0x1f, RZ, 0xc0, !PT ;  /* 0x0000001f80007812 */ /* 0x000fe200078ec0ff */
[----:B------:R-:W-:Y:S02]  /*0de0*/  UISETP.NE.AND UP4, UPT, UR20, 0x2, UPT ;  /* 0x000000021400788c */ /* 0x000fe4000bf85270 */
[----:B------:R-:W-:Y:S02]  /*0df0*/  UISETP.NE.AND UP5, UPT, UR20, URZ, UPT ;  /* 0x000000ff1400728c */ /* 0x000fe4000bfa5270 */
[----:B-1----:R-:W-:-:S09]  /*0e00*/  UISETP.EQ.U32.AND UP6, UPT, UR4, 0x1, UPT ;  /* 0x000000010400788c */ /* 0x002fd2000bfc2070 */
[----:B------:R-:W-:Y:S05]  /*0e10*/  BRA.U !UP6, `(.L_x_16) ;  /* 0x000000010e087547 */ /* 0x000fea000b800000 */
[----:B----4-:R-:W-:Y:S01]  /*0e20*/  UCGABAR_ARV ;  /* 0x00000000000079c7 */ /* 0x010fe20008000000 */
[----:B------:R-:W-:Y:S05]  /*0e30*/  BRA `(.L_x_17) ;  /* 0x0000000000047947 */ /* 0x000fea0003800000 */
.L_x_16:
[----:B----4-:R-:W-:Y:S01]  /*0e40*/  NOP ;  /* 0x0000000000007918 */ /* 0x010fe20000000000 */
.L_x_17:
[----:B------:R-:W1:Y:S01]  /*0e50*/  S2UR UR48, SR_CTAID.X ;  /* 0x00000000003079c3 */ /* 0x000e620000002500 */
[----:B------:R-:W-:-:S05]  /*0e60*/  CS2R.32 R123, SR_CgaSize ;  /* 0x00000000007b7805 */ /* 0x000fca0000008a00 */
[----:B------:R-:W-:-:S05]  /*0e70*/  IMAD R123, R123, -0xa0, RZ ;  /* 0xffffff607b7b7824 */ /* 0x000fca00078e02ff */
[----:B------:R-:W-:-:S14]  /*0e80*/  R2UR UR5, R123 ;  /* 0x000000007b0572ca */ /* 0x000fdc00000e0000 */
[----:B------:R-:W2:Y:S01]  /*0e90*/  LDCU UR5, c[0x0][UR5+0x2b0] ;  /* 0x00005600050577ac */ /* 0x000ea20008000800 */
[----:B------:R-:W-:-:S05]  /*0ea0*/  CS2R.32 R123, SR_CgaSize ;  /* 0x00000000007b7805 */ /* 0x000fca0000008a00 */
[----:B------:R-:W-:-:S05]  /*0eb0*/  IMAD R123, R123, -0xa0, RZ ;  /* 0xffffff607b7b7824 */ /* 0x000fca00078e02ff */
[----:B------:R-:W-:-:S14]  /*0ec0*/  R2UR UR4, R123 ;  /* 0x000000007b0472ca */ /* 0x000fdc00000e0000 */
[----:B------:R-:W4:Y:S01]  /*0ed0*/  LDCU UR4, c[0x0][UR4+0x2b4] ;  /* 0x00005680040477ac */ /* 0x000f220008000800 */
[----:B------:R-:W3:Y:S01]  /*0ee0*/  S2UR UR49, SR_CTAID.Y ;  /* 0x00000000003179c3 */ /* 0x000ee20000002600 */
[----:B------:R-:W-:-:S05]  /*0ef0*/  CS2R.32 R123, SR_CgaSize ;  /* 0x00000000007b7805 */ /* 0x000fca0000008a00 */
[----:B------:R-:W-:-:S05]  /*0f00*/  IMAD R123, R123, -0xa0, RZ ;  /* 0xffffff607b7b7824 */ /* 0x000fca00078e02ff */
[----:B------:R-:W-:-:S14]  /*0f10*/  R2UR UR8, R123 ;  /* 0x000000007b0872ca */ /* 0x000fdc00000e0000 */
[----:B------:R-:W4:Y:S01]  /*0f20*/  LDCU UR8, c[0x0][UR8+0x2a0] ;  /* 0x00005400080877ac */ /* 0x000f220008000800 */
[----:B------:R-:W-:-:S05]  /*0f30*/  CS2R.32 R123, SR_CgaSize ;  /* 0x00000000007b7805 */ /* 0x000fca0000008a00 */
[----:B------:R-:W-:-:S05]  /*0f40*/  IMAD R123, R123, -0xa0, RZ ;  /* 0xffffff607b7b7824 */ /* 0x000fca00078e02ff */
[----:B------:R-:W-:-:S14]  /*0f50*/  R2UR UR63, R123 ;  /* 0x000000007b3f72ca */ /* 0x000fdc00000e0000 */
[----:B------:R-:W4:Y:S01]  /*0f60*/  LDCU UR63, c[0x0][UR63+0x2a4] ;  /* 0x000054803f3f77ac */ /* 0x000f220008000800 */
[----:B------:R-:W4:Y:S01]  /*0f70*/  S2UR UR6, SR_CgaCtaId ;  /* 0x00000000000679c3 */ /* 0x000f220000008800 */
[----:B------:R-:W4:Y:S01]  /*0f80*/  LDCU UR21, c[0x0][0xb24] ;  /* 0x00016480ff1577ac */ /* 0x000f220008000800 */
[----:B------:R-:W4:Y:S01]  /*0f90*/  LDCU UR41, c[0x0][0xb24] ;  /* 0x00016480ff2977ac */ /* 0x000f220008000800 */
[----:B-1----:R-:W-:Y:S01]  /*0fa0*/  I2FP.F32.U32 R3, UR48 ;  /* 0x0000003000037c45 */ /* 0x002fe20008201000 */
[----:B------:R-:W1:Y:S04]  /*0fb0*/  LDCU UR23, c[0x0][0xb30] ;  /* 0x00016600ff1777ac */ /* 0x000e680008000800 */
[----:B--2---:R-:W-:Y:S01]  /*0fc0*/  FMUL R3, R3, UR5 ;  /* 0x0000000503037c20 */ /* 0x004fe20008400000 */
[----:B---3--:R-:W-:-:S05]  /*0fd0*/  I2FP.F32.U32 R2, UR49 ;  /* 0x0000003100027c45 */ /* 0x008fca0008201000 */
[----:B------:R-:W2:Y:S01]  /*0fe0*/  F2I.U32.TRUNC.NTZ R3, R3 ;  /* 0x0000000300037305 */ /* 0x000ea2000020f000 */
[----:B----4-:R-:W-:Y:S01]  /*0ff0*/  FMUL R2, R2, UR4 ;  /* 0x0000000402027c20 */ /* 0x010fe20008400000 */
[----:B------:R-:W-:-:S06]  /*1000*/  ULOP3.LUT UR4, UR6, 0x1, URZ, 0xc0, !UPT ;  /* 0x0000000106047892 */ /* 0x000fcc000f8ec0ff */
[----:B------:R-:W3:Y:S01]  /*1010*/  F2I.U32.TRUNC.NTZ R2, R2 ;  /* 0x0000000200027305 */ /* 0x000ee2000020f000 */
[----:B------:R-:W-:-:S04]  /*1020*/  UISETP.NE.U32.AND UP0, UPT, UR4, 0x1, UPT ;  /* 0x000000010400788c */ /* 0x000fc8000bf05070 */
[----:B------:R-:W-:Y:S01]  /*1030*/  USEL UR4, URZ, 0x1c00, UP0 ;  /* 0x00001c00ff047887 */ /* 0x000fe20008000000 */
[----:B--2---:R-:W-:Y:S02]  /*1040*/  R2UR UR5, R3 ;  /* 0x00000000030572ca */ /* 0x004fe400000e0000 */
[----:B---3--:R-:W-:Y:S02]  /*1050*/  R2UR UR7, R2 ;  /* 0x00000000020772ca */ /* 0x008fe400000e0000 */
[----:B------:R-:W-:-:S09]  /*1060*/  PRMT R2, RZ, 0x7610, R2 ;  /* 0x00007610ff027816 */ /* 0x000fd20000000002 */
[----:B------:R-:W-:-:S04]  /*1070*/  UIADD3 UR6, UPT, UPT, -UR5, URZ, URZ ;  /* 0x000000ff05067290 */ /* 0x000fc8000fffe1ff */
[----:B------:R-:W-:Y:S02]  /*1080*/  UIMAD UR6, UR8, UR6, UR48 ;  /* 0x00000006080672a4 */ /* 0x000fe4000f8e0230 */
[----:B------:R-:W-:-:S04]  /*1090*/  UIADD3 UR5, UPT, UPT, -UR7, URZ, URZ ;  /* 0x000000ff07057290 */ /* 0x000fc8000fffe1ff */
[----:B------:R-:W-:Y:S01]  /*10a0*/  IMAD.U32 R123, RZ, RZ, UR6 ;  /* 0x00000006ff7b7e24 */ /* 0x000fe2000f8e00ff */
[----:B------:R-:W-:Y:S01]  /*10b0*/  UIMAD UR63, UR63, UR5, UR49 ;  /* 0x000000053f3f72a4 */ /* 0x000fe2000f8e0231 */
[----:B-1----:R-:W-:Y:S11]  /*10c0*/  BRA.U UP5, `(.L_x_18) ;  /* 0x0000000105287547 */ /* 0x002ff6000b800000 */
[----:B------:R-:W-:Y:S01]  /*10d0*/  R2UR UR7, R123 ;  /* 0x000000007b0772ca */ /* 0x000fe200000e0000 */
[----:B------:R-:W-:-:S12]  /*10e0*/  UISETP.NE.AND UP0, UPT, UR63, URZ, UPT ;  /* 0x000000ff3f00728c */ /* 0x000fd8000bf05270 */
[----:B------:R-:W-:-:S04]  /*10f0*/  UISETP.EQ.OR UP0, UPT, UR7, URZ, !UP0 ;  /* 0x000000ff0700728c */ /* 0x000fc8000c702670 */
[----:B------:R-:W-:Y:S02]  /*1100*/  USEL UR6, URZ, 0x1, !UP0 ;  /* 0x00000001ff067887 */ /* 0x000fe4000c000000 */
[----:B------:R-:W-:-:S04]  /*1110*/  UISETP.NE.AND UP0, UPT, UR63, URZ, UPT ;  /* 0x000000ff3f00728c */ /* 0x000fc8000bf05270 */
[----:B------:R-:W-:Y:S02]  /*1120*/  USEL UR5, URZ, 0x2, UP0 ;  /* 0x00000002ff057887 */ /* 0x000fe40008000000 */
[----:B------:R-:W-:-:S04]  /*1130*/  UISETP.NE.AND UP0, UPT, UR7, 0x1, UPT ;  /* 0x000000010700788c */ /* 0x000fc8000bf05270 */
[----:B------:R-:W-:-:S04]  /*1140*/  USEL UR5, UR5, 0x2, UP0 ;  /* 0x0000000205057887 */ /* 0x000fc80008000000 */
[----:B------:R-:W-:-:S06]  /*1150*/  UIADD3 UR5, UPT, UPT, UR6, UR5, URZ ;  /* 0x0000000506057290 */ /* 0x000fcc000fffe0ff */
[----:B------:R-:W-:-:S07]  /*1160*/  MOV R2, UR5 ;  /* 0x0000000500027c02 */ /* 0x000fce0008000f00 */
.L_x_18:
[----:B------:R-:W1:Y:S01]  /*1170*/  S2UR UR36, SR_CTAID.Z ;  /* 0x00000000002479c3 */ /* 0x000e620000002700 */
[----:B------:R-:W-:-:S09]  /*1180*/  UISETP.GE.AND UP0, UPT, UR21, 0x1, UPT ;  /* 0x000000011500788c */ /* 0x000fd2000bf06270 */
[----:B------:R-:W-:Y:S05]  /*1190*/  BRA.U !UP0, `(.L_x_19) ;  /* 0x0000000108d07547 */ /* 0x000fea000b800000 */
[----:B------:R-:W2:Y:S01]  /*11a0*/  LDCU.128 UR12, c[0x0][0xb10] ;  /* 0x00016200ff0c77ac */ /* 0x000ea20008000c00 */
[----:B------:R-:W3:Y:S01]  /*11b0*/  LDCU UR22, c[0x0][0xb0c] ;  /* 0x00016180ff1677ac */ /* 0x000ee20008000800 */
[----:B------:R-:W4:Y:S01]  /*11c0*/  LDCU UR7, c[0x0][0x370] ;  /* 0x00006e00ff0777ac */ /* 0x000f220008000800 */
[----:B------:R-:W1:Y:S01]  /*11d0*/  LDCU UR8, c[0x0][0x374] ;  /* 0x00006e80ff0877ac */ /* 0x000e620008000800 */
[----:B------:R-:W1:Y:S01]  /*11e0*/  LDCU UR9, c[0x0][0xb20] ;  /* 0x00016400ff0977ac */ /* 0x000e620008000800 */
[----:B--2---:R-:W-:Y:S02]  /*11f0*/  UIMAD.WIDE.U32 UR10, UR48, UR12, URZ ;  /* 0x0000000c300a72a5 */ /* 0x004fe4000f8e00ff */
[----:B---3--:R-:W-:Y:S02]  /*1200*/  UISETP.NE.AND UP0, UPT, UR22, 0x1, UPT ;  /* 0x000000011600788c */ /* 0x008fe4000bf05270 */
[----:B------:R-:W-:Y:S02]  /*1210*/  UIMAD.WIDE.U32 UR16, UR49, UR15, URZ ;  /* 0x0000000f311072a5 */ /* 0x000fe4000f8e00ff */
[----:B----4-:R-:W-:Y:S01]  /*1220*/  UIMAD.WIDE.U32 UR18, UR7, UR12, URZ ;  /* 0x0000000c071272a5 */ /* 0x010fe2000f8e00ff */
[----:B------:R-:W-:Y:S01]  /*1230*/  UMOV UR6, UR11 ;  /* 0x0000000b00067c82 */ /* 0x000fe20008000000 */
[----:B------:R-:W-:-:S02]  /*1240*/  UISETP.NE.AND UP1, UPT, UR21, 0x1, UPT ;  /* 0x000000011500788c */ /* 0x000fc4000bf25270 */
[----:B------:R-:W-:Y:S01]  /*1250*/  USHF.R.U32.HI UR6, URZ, UR13, UR6 ;  /* 0x0000000dff067299 */ /* 0x000fe20008011606 */
[----:B------:R-:W2:Y:S02]  /*1260*/  LDCU.64 UR10, c[0x0][0xb28] ;  /* 0x00016500ff0a77ac */ /* 0x000ea40008000a00 */
[----:B------:R-:W-:Y:S01]  /*1270*/  UMOV UR18, UR19 ;  /* 0x0000001300127c82 */ /* 0x000fe20008000000 */
[----:B------:R-:W-:Y:S02]  /*1280*/  USEL UR6, UR48, UR6, !UP0 ;  /* 0x0000000630067287 */ /* 0x000fe4000c000000 */
[----:B------:R-:W-:Y:S02]  /*1290*/  @UP0 USHF.R.U32.HI UR7, URZ, UR13, UR18 ;  /* 0x0000000dff070299 */ /* 0x000fe40008011612 */
[----:B------:R-:W-:Y:S02]  /*12a0*/  UISETP.NE.AND UP0, UPT, UR14, 0x1, UPT ;  /* 0x000000010e00788c */ /* 0x000fe4000bf05270 */
[----:B-1----:R-:W-:Y:S01]  /*12b0*/  UIMAD.WIDE.U32 UR12, UR8, UR15, URZ ;  /* 0x0000000f080c72a5 */ /* 0x002fe2000f8e00ff */
[----:B------:R-:W-:-:S02]  /*12c0*/  UMOV UR5, UR17 ;  /* 0x0000001100057c82 */ /* 0x000fc40008000000 */
[----:B------:R-:W-:-:S04]  /*12d0*/  USHF.R.U32.HI UR5, URZ, UR9, UR5 ;  /* 0x00000009ff057299 */ /* 0x000fc80008011605 */
[----:B------:R-:W-:Y:S01]  /*12e0*/  UMOV UR12, UR13 ;  /* 0x0000000d000c7c82 */ /* 0x000fe20008000000 */
[----:B--2---:R-:W-:Y:S02]  /*12f0*/  UIMAD.WIDE.U32 UR16, UR7, UR10, URZ ;  /* 0x0000000a071072a5 */ /* 0x004fe4000f8e00ff */
[----:B------:R-:W-:Y:S02]  /*1300*/  @UP0 USHF.R.U32.HI UR8, URZ, UR9, UR12 ;  /* 0x00000009ff080299 */ /* 0x000fe4000801160c */
[----:B------:R-:W-:Y:S02]  /*1310*/  USEL UR5, UR49, UR5, !UP0 ;  /* 0x0000000531057287 */ /* 0x000fe4000c000000 */
[----:B------:R-:W-:Y:S01]  /*1320*/  UIMAD.WIDE.U32 UR12, UR8, UR10, URZ ;  /* 0x0000000a080c72a5 */ /* 0x000fe2000f8e00ff */
[----:B------:R-:W-:Y:S02]  /*1330*/  UMOV UR16, UR17 ;  /* 0x0000001100107c82 */ /* 0x000fe40008000000 */
[----:B------:R-:W-:-:S04]  /*1340*/  @UP1 USHF.R.U32.HI UR7, URZ, UR11, UR16 ;  /* 0x0000000bff071299 */ /* 0x000fc80008011610 */
[----:B------:R-:W-:Y:S01]  /*1350*/  UMOV UR12, UR13 ;  /* 0x0000000d000c7c82 */ /* 0x000fe20008000000 */
[----:B------:R-:W-:Y:S02]  /*1360*/  UIMAD UR9, UR7, UR21, URZ ;  /* 0x00000015070972a4 */ /* 0x000fe4000f8e02ff */
[----:B------:R-:W-:Y:S02]  /*1370*/  @UP1 USHF.R.U32.HI UR8, URZ, UR11, UR12 ;  /* 0x0000000bff081299 */ /* 0x000fe4000801160c */
[----:B------:R-:W-:Y:S02]  /*1380*/  UIMAD.WIDE.U32 UR12, UR5, UR10, URZ ;  /* 0x0000000a050c72a5 */ /* 0x000fe4000f8e00ff */
[----:B------:R-:W-:Y:S02]  /*1390*/  UIMAD UR8, UR8, UR21, URZ ;  /* 0x00000015080872a4 */ /* 0x000fe4000f8e02ff */
[----:B------:R-:W-:Y:S02]  /*13a0*/  UIADD3 UR12, UPT, UPT, -UR6, URZ, URZ ;  /* 0x000000ff060c7290 */ /* 0x000fe4000fffe1ff */
[----:B------:R-:W-:-:S02]  /*13b0*/  UISETP.GE.AND UP0, UPT, UR5, UR8, UPT ;  /* 0x000000080500728c */ /* 0x000fc4000bf06270 */
[----:B------:R-:W-:Y:S02]  /*13c0*/  UIMAD UR48, UR22, UR12, UR48 ;  /* 0x0000000c163072a4 */ /* 0x000fe4000f8e0230 */
[----:B------:R-:W-:Y:S02]  /*13d0*/  UISETP.GE.OR UP0, UPT, UR6, UR9, UP0 ;  /* 0x000000090600728c */ /* 0x000fe40008706670 */
[----:B------:R-:W-:-:S03]  /*13e0*/  UIMAD.WIDE.U32 UR8, UR6, UR10, URZ ;  /* 0x0000000a060872a5 */ /* 0x000fc6000f8e00ff */
[----:B------:R-:W-:Y:S02]  /*13f0*/  UMOV UR10, UR13 ;  /* 0x0000000d000a7c82 */ /* 0x000fe40008000000 */
[----:B------:R-:W-:-:S04]  /*1400*/  USHF.R.U32.HI UR10, URZ, UR11, UR10 ;  /* 0x0000000bff0a7299 */ /* 0x000fc8000801160a */
[----:B------:R-:W-:Y:S02]  /*1410*/  USEL UR8, UR5, UR10, !UP1 ;  /* 0x0000000a05087287 */ /* 0x000fe4000c800000 */
[----:B------:R-:W-:Y:S02]  /*1420*/  @!UP0 USHF.R.U32.HI UR9, URZ, UR11, UR9 ;  /* 0x0000000bff098299 */ /* 0x000fe40008011609 */
[----:B------:R-:W-:Y:S02]  /*1430*/  UIADD3 UR10, UPT, UPT, -UR8, URZ, URZ ;  /* 0x000000ff080a7290 */ /* 0x000fe4000fffe1ff */
[----:B------:R-:W-:Y:S02]  /*1440*/  @!UP0 USEL UR9, UR6, UR9, !UP1 ;  /* 0x0000000906098287 */ /* 0x000fe4000c800000 */
[----:B------:R-:W-:Y:S02]  /*1450*/  UIMAD UR10, UR21, UR10, UR5 ;  /* 0x0000000a150a72a4 */ /* 0x000fe4000f8e0205 */
[----:B------:R-:W-:-:S02]  /*1460*/  UIADD3 UR11, UPT, UPT, -UR5, URZ, URZ ;  /* 0x000000ff050b7290 */ /* 0x000fc4000fffe1ff */
[----:B------:R-:W-:Y:S02]  /*1470*/  @!UP0 UIMAD UR7, UR10, UR7, UR9 ;  /* 0x000000070a0782a4 */ /* 0x000fe4000f8e0209 */
[----:B------:R-:W-:Y:S02]  /*1480*/  @!UP0 UIADD3 UR8, UPT, UPT, UR8, -UR9, URZ ;  /* 0x8000000908088290 */ /* 0x000fe4000fffe0ff */
[----:B------:R-:W-:Y:S02]  /*1490*/  UIMAD UR11, UR14, UR11, UR49 ;  /* 0x0000000b0e0b72a4 */ /* 0x000fe4000f8e0231 */
[----:B------:R-:W-:-:S03]  /*14a0*/  @!UP0 UIMAD UR5, UR8, UR21, UR6 ;  /* 0x00000015080582a4 */ /* 0x000fc6000f8e0206 */
[----:B------:R-:W-:Y:S01]  /*14b0*/  @!UP0 UMOV UR6, UR7 ;  /* 0x0000000700068c82 */ /* 0x000fe20008000000 */
[----:B------:R-:W-:Y:S02]  /*14c0*/  UIMAD UR49, UR5, UR14, UR11 ;  /* 0x0000000e053172a4 */ /* 0x000fe4000f8e020b */
[----:B------:R-:W-:-:S12]  /*14d0*/  UIMAD UR48, UR6, UR22, UR48 ;  /* 0x00000016063072a4 */ /* 0x000fd8000f8e0230 */
.L_x_19:
[----:B------:R-:W-:-:S09]  /*14e0*/  UISETP.NE.AND UP0, UPT, UR23, 0x1, UPT ;  /* 0x000000011700788c */ /* 0x000fd2000bf05270 */
[----:B------:R-:W-:Y:S05]  /*14f0*/  BRA.U UP0, `(.L_x_20) ;  /* 0x0000000100447547 */ /* 0x000fea000b800000 */
[----:B------:R-:W2:Y:S01]  /*1500*/  LDCU.128 UR12, c[0x0][0xb10] ;  /* 0x00016200ff0c77ac */ /* 0x000ea20008000c00 */
[----:B------:R-:W3:Y:S01]  /*1510*/  LDCU UR10, c[0x0][0xb0c] ;  /* 0x00016180ff0a77ac */ /* 0x000ee20008000800 */
[----:B------:R-:W4:Y:S01]  /*1520*/  LDCU UR11, c[0x0][0xb20] ;  /* 0x00016400ff0b77ac */ /* 0x000f220008000800 */
[----:B--2---:R-:W-:Y:S02]  /*1530*/  UIMAD.WIDE.U32 UR6, UR48, UR12, URZ ;  /* 0x0000000c300672a5 */ /* 0x004fe4000f8e00ff */
[----:B------:R-:W-:Y:S02]  /*1540*/  UIMAD.WIDE.U32 UR8, UR49, UR15, URZ ;  /* 0x0000000f310872a5 */ /* 0x000fe4000f8e00ff */
[----:B---3--:R-:W-:-:S03]  /*1550*/  UISETP.NE.AND UP0, UPT, UR10, 0x1, UPT ;  /* 0x000000010a00788c */ /* 0x008fc6000bf05270 */
[----:B------:R-:W-:Y:S02]  /*1560*/  UMOV UR6, UR7 ;  /* 0x0000000700067c82 */ /* 0x000fe40008000000 */
[----:B------:R-:W-:Y:S01]  /*1570*/  USHF.R.U32.HI UR6, URZ, UR13, UR6 ;  /* 0x0000000dff067299 */ /* 0x000fe20008011606 */
[----:B------:R-:W-:-:S03]  /*1580*/  UMOV UR5, UR9 ;  /* 0x0000000900057c82 */ /* 0x000fc60008000000 */
[----:B------:R-:W-:Y:S02]  /*1590*/  USEL UR6, UR48, UR6, !UP0 ;  /* 0x0000000630067287 */ /* 0x000fe4000c000000 */
[----:B------:R-:W-:Y:S02]  /*15a0*/  UISETP.NE.AND UP0, UPT, UR14, 0x1, UPT ;  /* 0x000000010e00788c */ /* 0x000fe4000bf05270 */
[----:B----4-:R-:W-:-:S04]  /*15b0*/  USHF.R.U32.HI UR5, URZ, UR11, UR5 ;  /* 0x0000000bff057299 */ /* 0x010fc80008011605 */
[----:B------:R-:W-:-:S04]  /*15c0*/  USEL UR5, UR49, UR5, !UP0 ;  /* 0x0000000531057287 */ /* 0x000fc8000c000000 */
[----:B------:R-:W-:Y:S02]  /*15d0*/  UIADD3 UR7, UPT, UPT, UR6, -UR5, URZ ;  /* 0x8000000506077290 */ /* 0x000fe4000fffe0ff */
[----:B------:R-:W-:Y:S02]  /*15e0*/  UIADD3 UR5, UPT, UPT, -UR6, UR5, URZ ;  /* 0x0000000506057290 */ /* 0x000fe4000fffe1ff */
[----:B------:R-:W-:Y:S02]  /*15f0*/  UIMAD UR49, UR7, UR14, UR49 ;  /* 0x0000000e073172a4 */ /* 0x000fe4000f8e0231 */
[----:B------:R-:W-:-:S12]  /*1600*/  UIMAD UR48, UR5, UR10, UR48 ;  /* 0x0000000a053072a4 */ /* 0x000fd8000f8e0230 */
.L_x_20:
[----:B------:R-:W-:Y:S01]  /*1610*/  UISETP.NE.AND UP0, UPT, UR20, 0x2, UPT ;  /* 0x000000021400788c */ /* 0x000fe2000bf05270 */
[----:B------:R-:W-:Y:S09]  /*1620*/  BRA.U !UP6, `(.L_x_21) ;  /* 0x000000010e0c7547 */ /* 0x000ff2000b800000 */
[----:B------:R-:W-:Y:S01]  /*1630*/  UCGABAR_WAIT ;  /* 0x0000000000007dc7 */ /* 0x000fe20008000000 */
[----:B------:R-:W-:Y:S01]  /*1640*/  CCTL.IVALL ;  /* 0x00000000ff00798f */ /* 0x000fe20002000000 */
[----:B------:R-:W-:Y:S05]  /*1650*/  BRA `(.L_x_22) ;  /* 0x0000000000047947 */ /* 0x000fea0003800000 */
.L_x_21:
[----:B------:R-:W-:Y:S06]  /*1660*/  BAR.SYNC.DEFER_BLOCKING 0x0 ;  /* 0x0000000000007b1d */ /* 0x000fec0000010000 */
.L_x_22:
[----:B------:R-:W-:Y:S05]  /*1670*/  BRA.U UP0, `(.L_x_23) ;  /* 0x0000001500707547 */ /* 0x000fea000b800000 */
[----:B------:R-:W2:Y:S01]  /*1680*/  LDCU UR7, c[0x0][0x38c] ;  /* 0x00007180ff0777ac */ /* 0x000ea20008000800 */
[----:B------:R-:W3:Y:S01]  /*1690*/  S2UR UR9, SR_CgaCtaId ;  /* 0x00000000000979c3 */ /* 0x000ee20000008800 */
[----:B------:R-:W-:Y:S01]  /*16a0*/  PLOP3.LUT P1, PT, PT, PT, UP3, 0x80, 0x8 ;  /* 0x000000000008781c */ /* 0x000fe20003f2f038 */
[----:B------:R-:W-:Y:S01]  /*16b0*/  IMAD.MOV.U32 R12, RZ, RZ, 0x1 ;  /* 0x00000001ff0c7424 */ /* 0x000fe200078e00ff */
[----:B------:R-:W-:Y:S01]  /*16c0*/  UMOV UR8, 0x400 ;  /* 0x0000040000087882 */ /* 0x000fe20000000000 */
[----:B------:R-:W-:Y:S01]  /*16d0*/  UISETP.NE.AND UP1, UPT, UR20, URZ, UPT ;  /* 0x000000ff1400728c */ /* 0x000fe2000bf25270 */
[----:B------:R-:W-:Y:S01]  /*16e0*/  ISETP.EQ.OR P2, PT, R0, RZ, P3 ;  /* 0x000000ff0000720c */ /* 0x000fe20001f42670 */
[----:B------:R-:W-:Y:S01]  /*16f0*/  USEL UR26, URZ, 0x1, UP4 ;  /* 0x00000001ff1a7887 */ /* 0x000fe2000a000000 */
[----:B------:R-:W-:Y:S02]  /*1700*/  PLOP3.LUT P1, PT, P1, PT, PT, 0x8, 0x80 ;  /* 0x000000000080781c */ /* 0x000fe40000f2e170 */
[----:B------:R-:W-:Y:S01]  /*1710*/  CS2R R10, SRZ ;  /* 0x00000000000a7805 */ /* 0x000fe2000001ff00 */
[----:B------:R-:W-:Y:S01]  /*1720*/  IMAD.MOV.U32 R9, RZ, RZ, RZ ;  /* 0x000000ffff097224 */ /* 0x000fe200078e00ff */
[----:B------:R-:W4:Y:S01]  /*1730*/  LDCU UR40, c[0x0][0x370] ;  /* 0x00006e00ff2877ac */ /* 0x000f220008000800 */
[----:B------:R-:W-:Y:S01]  /*1740*/  IMAD.MOV.U32 R8, RZ, RZ, 0x1 ;  /* 0x00000001ff087424 */ /* 0x000fe200078e00ff */
[----:B------:R-:W1:Y:S01]  /*1750*/  LDCU.64 UR28, c[0x0][0x348] ;  /* 0x00006900ff1c77ac */ /* 0x000e620008000a00 */
[----:B--2---:R-:W-:-:S02]  /*1760*/  UIADD3 UR6, UPT, UPT, UR7, 0x7f, URZ ;  /* 0x0000007f07067890 */ /* 0x004fc4000fffe0ff */
[----:B------:R-:W-:Y:S02]  /*1770*/  USHF.R.U32.HI UR45, URZ, 0x7, UR4 ;  /* 0x00000007ff2d7899 */ /* 0x000fe40008011604 */
[----:B------:R-:W-:Y:S02]  /*1780*/  USHF.R.S32.HI UR5, URZ, 0x1f, UR6 ;  /* 0x0000001fff057899 */ /* 0x000fe40008011406 */
[----:B------:R-:W-:Y:S02]  /*1790*/  UIADD3 UR46, UPT, UPT, UR7, 0xfe, URZ ;  /* 0x000000fe072e7890 */ /* 0x000fe4000fffe0ff */
[----:B------:R-:W-:Y:S02]  /*17a0*/  ULEA.HI UR5, UR5, UR6, URZ, 0x7 ;  /* 0x0000000605057291 */ /* 0x000fe4000f8f38ff */
[----:B---3--:R-:W-:Y:S02]  /*17b0*/  ULEA UR6, UR9, UR8, 0x18 ;  /* 0x0000000809067291 */ /* 0x008fe4000f8ec0ff */
[----:B------:R-:W-:-:S02]  /*17c0*/  USHF.R.S32.HI UR43, URZ, 0x7, UR5 ;  /* 0x00000007ff2b7899 */ /* 0x000fc40008011405 */
[----:B------:R-:W-:Y:S02]  /*17d0*/  UIADD3 UR5, UPT, UPT, UR7, -0x1, URZ ;  /* 0xffffffff07057890 */ /* 0x000fe4000fffe0ff */
[----:B------:R-:W-:Y:S02]  /*17e0*/  UISETP.LT.U32.AND UP0, UPT, UR43, 0x9, UPT ;  /* 0x000000092b00788c */ /* 0x000fe4000bf01070 */
[----:B------:R-:W-:Y:S02]  /*17f0*/  UISETP.GE.U32.AND UP2, UPT, UR5, -0xff, UPT ;  /* 0xffffff010500788c */ /* 0x000fe4000bf46070 */
[----:B------:R-:W-:Y:S01]  /*1800*/  USEL UR42, UR43, 0x9, UP0 ;  /* 0x000000092b2a7887 */ /* 0x000fe20008000000 */
[----:B------:R-:W2:Y:S03]  /*1810*/  LDCU UR39, c[0x0][0x374] ;  /* 0x00006e80ff2777ac */ /* 0x000ea60008000800 */
[----:B------:R-:W-:-:S02]  /*1820*/  UIADD3 UR21, UPT, UPT, UR42, -0x1, URZ ;  /* 0xffffffff2a157890 */ /* 0x000fc4000fffe0ff */
[----:B------:R-:W-:-:S03]  /*1830*/  USEL UR26, UR26, 0x2, UP1 ;  /* 0x000000021a1a7887 */ /* 0x000fc60008800000 */
[----:B------:R-:W-:Y:S02]  /*1840*/  @UP2 UIADD3 UR21, UPT, UPT, UR42, URZ, URZ ;  /* 0x000000ff2a152290 */ /* 0x000fe4000fffe0ff */
[----:B------:R-:W-:Y:S02]  /*1850*/  UIADD3 UR5, UPT, UPT, UR6, 0x15a00, UR4 ;  /* 0x00015a0006057890 */ /* 0x000fe4000fffe004 */
[----:B------:R-:W-:Y:S02]  /*1860*/  UIADD3 UR44, UPT, UPT, UR43, -UR42, URZ ;  /* 0x8000002a2b2c7290 */ /* 0x000fe4000fffe0ff */
[----:B------:R-:W-:Y:S01]  /*1870*/  UIADD3 UR21, UPT, UPT, UR21, 0x1, URZ ;  /* 0x0000000115157890 */ /* 0x000fe2000fffe0ff */
[----:B-1--4-:R-:W-:-:S11]  /*1880*/  UMOV UR13, URZ ;  /* 0x000000ff000d7c82 */ /* 0x012fd60008000000 */
.L_x_43:
[----:B-1----:R-:W1:Y:S02]  /*1890*/  S2UR UR7, SR_CgaCtaId ;  /* 0x00000000000779c3 */ /* 0x002e640000008800 */
[----:B-1----:R-:W-:-:S09]  /*18a0*/  UISETP.NE.AND UP0, UPT, UR7, URZ, UPT ;  /* 0x000000ff0700728c */ /* 0x002fd2000bf05270 */
[----:B------:R-:W-:Y:S05]  /*18b0*/  BRA.U UP0, `(.L_x_24) ;  /* 0x0000000100287547 */ /* 0x000fea000b800000 */
[----:B------:R-:W-:Y:S02]  /*18c0*/  LEA R0, R9, UR6, 0x3 ;  /* 0x0000000609007c11 */ /* 0x000fe4000f8e18ff */
[----:B------:R-:W-:-:S04]  /*18d0*/  SHF.L.U32 R3, R8, 0x1f, RZ ;  /* 0x0000001f08037819 */ /* 0x000fc800000006ff */
[----:B------:R-:W1:Y:S02]  /*18e0*/  SYNCS.PHASECHK.TRANS64.TRYWAIT P0, [R0+URZ+0x120], R3 ;  /* 0x00012003000075a7 */ /* 0x000e6400080011ff */
[----:B-1----:R-:W-:Y:S05]  /*18f0*/  @!P0 BRA `(.L_x_25) ;  /* 0x0000006400188947 */ /* 0x002fea0003800000 */
.L_x_109:
[----:B------:R3:W-:Y:S01]  /*1900*/  SYNCS.ARRIVE.TRANS64.A1T0 RZ, [R0+URZ+0x110], RZ ;  /* 0x000110ff00ff79a7 */ /* 0x0007e200081000ff */
[----:B------:R-:W-:-:S05]  /*1910*/  VIADD R9, R9, 0x1 ;  /* 0x0000000109097836 */ /* 0x000fca0000000000 */
[----:B------:R-:W-:-:S04]  /*1920*/  ISETP.NE.AND P0, PT, R9, 0x2, PT ;  /* 0x000000020900780c */ /* 0x000fc80003f05270 */
[----:B-1----:R-:W-:Y:S02]  /*1930*/  SEL R3, RZ, 0x1, P0 ;  /* 0x00000001ff037807 */ /* 0x002fe40000000000 */
[----:B------:R-:W-:Y:S02]  /*1940*/  SEL R9, R9, RZ, P0 ;  /* 0x000000ff09097207 */ /* 0x000fe40000000000 */
[----:B------:R-:W-:-:S07]  /*1950*/  LOP3.LUT R8, R8, R3, RZ, 0x3c, !PT ;  /* 0x0000000308087212 */ /* 0x000fce00078e3cff */
.L_x_24:
[----:B------:R-:W-:Y:S01]  /*1960*/  ULEA UR7, UR13, UR6, 0x3 ;  /* 0x000000060d077291 */ /* 0x000fe2000f8e18ff */
[----:B---3--:R-:W-:Y:S01]  /*1970*/  SHF.L.U32 R0, R12, 0x1f, RZ ;  /* 0x0000001f0c007819 */ /* 0x008fe200000006ff */
[----:B------:R-:W-:Y:S02]  /*1980*/  UISETP.GE.U32.AND UP0, UPT, UR46, 0xff, UPT ;  /* 0x000000ff2e00788c */ /* 0x000fe4000bf06070 */
[----:B------:R-:W-:Y:S02]  /*1990*/  USHF.L.U32 UR35, UR48, 0x6, URZ ;  /* 0x0000000630237899 */ /* 0x000fe400080006ff */
[----:B------:R-:W-:Y:S01]  /*19a0*/  UIMAD UR19, UR49, 0x70, UR45 ;  /* 0x00000070311378a4 */ /* 0x000fe2000f8e022d */
[----:B------:R-:W-:Y:S02]  /*19b0*/  UMOV UR14, URZ ;  /* 0x000000ff000e7c82 */ /* 0x000fe40008000000 */
[----:B------:R1:W3:Y:S02]  /*19c0*/  SYNCS.PHASECHK.TRANS64.TRYWAIT P0, [UR7+0x48], R0 ;  /* 0x00004800ff0075a7 */ /* 0x0002e40008001107 */
[----:B------:R-:W-:Y:S07]  /*19d0*/  BRA.U !UP0, `(.L_x_26) ;  /* 0x0000000108bc7547 */ /* 0x000fee000b800000 */
[----:B------:R-:W-:Y:S01]  /*19e0*/  UMOV UR9, URZ ;  /* 0x000000ff00097c82 */ /* 0x000fe20008000000 */
[----:B------:R-:W-:-:S05]  /*19f0*/  UMOV UR7, UR13 ;  /* 0x0000000d00077c82 */ /* 0x000fca0008000000 */
.L_x_32:
[----:B------:R-:W-:Y:S01]  /*1a00*/  @!P3 MOV R2, 0x5800 ;  /* 0x000058000002b802 */ /* 0x000fe20000000f00 */
[----:B------:R-:W-:Y:S01]  /*1a10*/  ULEA UR33, UR7, UR6, 0x3 ;  /* 0x0000000607217291 */ /* 0x000fe2000f8e18ff */
[----:B-1-34-:R-:W-:Y:S11]  /*1a20*/  @P0 BRA `(.L_x_27) ;  /* 0x00000000000c0947 */ /* 0x01aff60003800000 */
[----:B------:R-:W-:Y:S04]  /*1a30*/  SHF.L.U32 R3, R12, 0x1f, RZ ;  /* 0x0000001f0c037819 */ /* 0x000fe800000006ff */
[----:B------:R-:W3:Y:S02]  /*1a40*/  SYNCS.PHASECHK.TRANS64.TRYWAIT P0, [UR33+0x48], R3 ;  /* 0x00004803ff0075a7 */ /* 0x000ee40008001121 */
[----:B---3--:R-:W-:Y:S05]  /*1a50*/  @!P0 BRA `(.L_x_28) ;  /* 0x0000006000d48947 */ /* 0x008fea0003800000 */
.L_x_27:
[----:B------:R3:W-:Y:S01]  /*1a60*/  @!P3 SYNCS.ARRIVE.TRANS64 RZ, [UR33], R2 ;  /* 0x00000002ffffb9a7 */ /* 0x0007e20008000021 */
[----:B------:R-:W-:Y:S04]  /*1a70*/  ULOP3.LUT UR8, UR26, 0x2, URZ, 0xfc, !UPT ;  /* 0x000000021a087892 */ /* 0x000fe8000f8efcff */
[----:B------:R-:W-:Y:S09]  /*1a80*/  UISETP.NE.AND UP0, UPT, UR8, 0x2, UPT ;  /* 0x000000020800788c */ /* 0x000ff2000bf05270 */
[----:B------:R-:W-:Y:S05]  /*1a90*/  BRA.U UP0, `(.L_x_29) ;  /* 0x0000000100047547 */ /* 0x000fea000b800000 */
[----:B--2---:R-:W-:Y:S05]  /*1aa0*/  BPT.TRAP 0x1 ;  /* 0x000000040000795c */ /* 0x004fea0000300000 */
.L_x_29:
[----:B------:R-:W-:Y:S04]  /*1ab0*/  BSSY.RECONVERGENT B0, `(.L_x_30) ;  /* 0x0000003000007945 */ /* 0x000fe80003800200 */
[----:B------:R-:W-:Y:S05]  /*1ac0*/  @P2 BRA `(.L_x_31) ;  /* 0x0000000000042947 */ /* 0x000fea0003800000 */
[----:B--2---:R-:W-:Y:S05]  /*1ad0*/  BPT.TRAP 0x1 ;  /* 0x000000040000795c */ /* 0x004fea0000300000 */
.L_x_31:
[----:B--2---:R-:W-:Y:S05]  /*1ae0*/  BSYNC.RECONVERGENT B0 ;  /* 0x0000000000007941 */ /* 0x004fea0003800200 */
.L_x_30:
[----:B------:R-:W-:Y:S02]  /*1af0*/  UIADD3 UR8, UPT, UPT, UR7, 0x1, URZ ;  /* 0x0000000107087890 */ /* 0x000fe4000fffe0ff */
[----:B------:R-:W-:Y:S02]  /*1b00*/  UIADD3 UR14, UP1, UPT, UR28, 0x80, URZ ;  /* 0x000000801c0e7890 */ /* 0x000fe4000ff3e0ff */
[----:B------:R-:W-:Y:S02]  /*1b10*/  UISETP.NE.AND UP0, UPT, UR8, 0x9, UPT ;  /* 0x000000090800788c */ /* 0x000fe4000bf05270 */
[----:B------:R-:W-:Y:S02]  /*1b20*/  ULEA UR32, UR7, UR6, 0xd ;  /* 0x0000000607207291 */ /* 0x000fe4000f8e68ff */
[----:B------:R-:W-:Y:S02]  /*1b30*/  USEL UR10, URZ, 0x1, UP0 ;  /* 0x00000001ff0a7887 */ /* 0x000fe40008000000 */
[----:B------:R-:W-:Y:S02]  /*1b40*/  USEL UR13, UR8, URZ, UP0 ;  /* 0x000000ff080d7287 */ /* 0x000fe40008000000 */
[----:B------:R-:W-:Y:S02]  /*1b50*/  USHF.L.U32 UR34, UR9, 0x7, URZ ;  /* 0x0000000709227899 */ /* 0x000fe400080006ff */
[----:B------:R-:W-:Y:S01]  /*1b60*/  ULEA UR8, UR13, UR6, 0x3 ;  /* 0x000000060d087291 */ /* 0x000fe2000f8e18ff */
[----:B------:R-:W-:Y:S01]  /*1b70*/  LOP3.LUT R12, R12, UR10, RZ, 0x3c, !PT ;  /* 0x0000000a0c0c7c12 */ /* 0x000fe2000f8e3cff */
[----:B------:R-:W-:Y:S02]  /*1b80*/  UIADD3.X UR15, UPT, UPT, URZ, UR29, URZ, UP1, !UPT ;  /* 0x0000001dff0f7290 */ /* 0x000fe40008ffe4ff */
[----:B------:R-:W-:Y:S01]  /*1b90*/  UIADD3 UR32, UPT, UPT, UR32, 0x3a00, URZ ;  /* 0x00003a0020207890 */ /* 0x000fe2000fffe0ff */
[----:B-1----:R-:W-:Y:S01]  /*1ba0*/  SHF.L.U32 R0, R12, 0x1f, RZ ;  /* 0x0000001f0c007819 */ /* 0x002fe200000006ff */
[----:B------:R-:W-:Y:S02]  /*1bb0*/  UIMAD UR16, UR7, 0x3800, UR4 ;  /* 0x00003800071078a4 */ /* 0x000fe4000f8e0204 */
[----:B------:R-:W-:Y:S01]  /*1bc0*/  UIADD3 UR10, UP0, UPT, UR28, 0x180, URZ ;  /* 0x000001801c0a7890 */ /* 0x000fe2000ff1e0ff */
[----:B------:R4:W1:Y:S01]  /*1bd0*/  SYNCS.PHASECHK.TRANS64.TRYWAIT P0, [UR8+0x48], R0 ;  /* 0x00004800ff0075a7 */ /* 0x0008620008001108 */
[----:B------:R-:W-:Y:S01]  /*1be0*/  UIADD3 UR16, UPT, UPT, UR6, 0x15a00, UR16 ;  /* 0x00015a0006107890 */ /* 0x000fe2000fffe010 */
[----:B------:R-:W-:Y:S01]  /*1bf0*/  UMOV UR22, 0x0 ;  /* 0x0000000000167882 */ /* 0x000fe20000000000 */
[----:B------:R-:W-:Y:S01]  /*1c00*/  UMOV UR23, 0x10000000 ;  /* 0x1000000000177882 */ /* 0x000fe20000000000 */
[----:B------:R-:W-:Y:S01]  /*1c10*/  UIADD3.X UR11, UPT, UPT, URZ, UR29, URZ, UP0, !UPT ;  /* 0x0000001dff0b7290 */ /* 0x000fe200087fe4ff */
[----:B------:R2:W-:Y:S01]  /*1c20*/  UTMALDG.3D [UR32], [UR14], desc[UR22] ;  /* 0x000016200e0075b4 */ /* 0x0005e20008011000 */
[----:B------:R-:W-:Y:S01]  /*1c30*/  UIADD3 UR9, UPT, UPT, UR9, 0x1, URZ ;  /* 0x0000000109097890 */ /* 0x000fe2000fffe0ff */
[----:B------:R-:W-:Y:S01]  /*1c40*/  UMOV UR7, 0x30000 ;  /* 0x0003000000077882 */ /* 0x000fe20000000000 */
[----:B------:R-:W-:Y:S01]  /*1c50*/  UMOV UR20, UR36 ;  /* 0x0000002400147c82 */ /* 0x000fe20008000000 */
[----:B------:R-:W-:Y:S01]  /*1c60*/  UMOV UR17, UR33 ;  /* 0x0000002100117c82 */ /* 0x000fe20008000000 */
[----:B------:R-:W-:Y:S01]  /*1c70*/  UMOV UR18, UR34 ;  /* 0x0000002200127c82 */ /* 0x000fe20008000000 */
[----:B------:R-:W-:Y:S02]  /*1c80*/  UISETP.NE.AND UP0, UPT, UR9, UR21, UPT ;  /* 0x000000150900728c */ /* 0x000fe4000bf05270 */
[----:B------:R3:W-:Y:S01]  /*1c90*/  UTMALDG.3D.MULTICAST [UR16], [UR10], UR7, desc[UR22] ;  /* 0x000016100a0073b4 */ /* 0x0007e20008011807 */
[----:B--2---:R-:W-:Y:S01]  /*1ca0*/  UMOV UR14, UR21 ;  /* 0x00000015000e7c82 */ /* 0x004fe20008000000 */
[----:B---3--:R-:W-:Y:S05]  /*1cb0*/  UMOV UR7, UR13 ;  /* 0x0000000d00077c82 */ /* 0x008fea0008000000 */
[----:B------:R-:W-:Y:S05]  /*1cc0*/  BRA.U UP0, `(.L_x_32) ;  /* 0xfffffffd004c7547 */ /* 0x000fea000b83ffff */
.L_x_26:
[----:B------:R-:W-:Y:S01]  /*1cd0*/  ULEA UR7, UR13, UR6, 0x3 ;  /* 0x000000060d077291 */ /* 0x000fe2000f8e18ff */
[----:B-1--4-:R-:W-:Y:S01]  /*1ce0*/  SHF.L.U32 R0, R12, 0x1f, RZ ;  /* 0x0000001f0c007819 */ /* 0x012fe200000006ff */
[----:B------:R-:W-:Y:S01]  /*1cf0*/  @!P1 SYNCS.ARRIVE.TRANS64.A1T0 RZ, [UR6+0xa8], RZ ;  /* 0x0000a8ffffff99a7 */ /* 0x000fe20008100006 */
[----:B------:R-:W-:-:S06]  /*1d00*/  UISETP.GT.AND UP0, UPT, UR43, UR42, UPT ;  /* 0x0000002a2b00728c */ /* 0x000fcc000bf04270 */
[----:B---3--:R1:W3:Y:S03]  /*1d10*/  SYNCS.PHASECHK.TRANS64.TRYWAIT P0, [UR7+0x48], R0 ;  /* 0x00004800ff0075a7 */ /* 0x0082e60008001107 */
[----:B------:R-:W-:Y:S05]  /*1d20*/  BRA.U !UP0, `(.L_x_33) ;  /* 0x0000000108bc7547 */ /* 0x000fea000b800000 */
[----:B------:R-:W-:Y:S01]  /*1d30*/  UIADD3 UR15, UPT, UPT, UR44, UR14, URZ ;  /* 0x0000000e2c0f7290 */ /* 0x000fe2000fffe0ff */
[----:B------:R-:W-:-:S11]  /*1d40*/  UMOV UR7, UR13 ;  /* 0x0000000d00077c82 */ /* 0x000fd60008000000 */
.L_x_39:
[----:B---3--:R-:W-:Y:S01]  /*1d50*/  @!P3 MOV R2, 0x5800 ;  /* 0x000058000002b802 */ /* 0x008fe20000000f00 */
[----:B----4-:R-:W-:Y:S01]  /*1d60*/  ULEA UR9, UR7, UR6, 0x3 ;  /* 0x0000000607097291 */ /* 0x010fe2000f8e18ff */
[----:B-1-3--:R-:W-:Y:S11]  /*1d70*/  @P0 BRA `(.L_x_34) ;  /* 0x00000000000c0947 */ /* 0x00aff60003800000 */
[----:B------:R-:W-:Y:S04]  /*1d80*/  SHF.L.U32 R3, R12, 0x1f, RZ ;  /* 0x0000001f0c037819 */ /* 0x000fe800000006ff */
[----:B------:R-:W3:Y:S02]  /*1d90*/  SYNCS.PHASECHK.TRANS64.TRYWAIT P0, [UR9+0x48], R3 ;  /* 0x00004803ff0075a7 */ /* 0x000ee40008001109 */
[----:B---3--:R-:W-:Y:S05]  /*1da0*/  @!P0 BRA `(.L_x_35) ;  /* 0x0000006000188947 */ /* 0x008fea0003800000 */
.L_x_34:
[----:B------:R3:W-:Y:S01]  /*1db0*/  @!P3 SYNCS.ARRIVE.TRANS64 RZ, [UR9], R2 ;  /* 0x00000002ffffb9a7 */ /* 0x0007e20008000009 */
[----:B------:R-:W-:Y:S04]  /*1dc0*/  ULOP3.LUT UR8, UR26, 0x2, URZ, 0xfc, !UPT ;  /* 0x000000021a087892 */ /* 0x000fe8000f8efcff */
[----:B------:R-:W-:Y:S09]  /*1dd0*/  UISETP.NE.AND UP0, UPT, UR8, 0x2, UPT ;  /* 0x000000020800788c */ /* 0x000ff2000bf05270 */
[----:B------:R-:W-:Y:S05]  /*1de0*/  BRA.U UP0, `(.L_x_36) ;  /* 0x0000000100047547 */ /* 0x000fea000b800000 */
[----:B--2---:R-:W-:Y:S05]  /*1df0*/  BPT.TRAP 0x1 ;  /* 0x000000040000795c */ /* 0x004fea0000300000 */
.L_x_36:
[----:B------:R-:W-:Y:S04]  /*1e00*/  BSSY.RECONVERGENT B0, `(.L_x_37) ;  /* 0x0000003000007945 */ /* 0x000fe80003800200 */
[----:B------:R-:W-:Y:S05]  /*1e10*/  @P2 BRA `(.L_x_38) ;  /* 0x0000000000042947 */ /* 0x000fea0003800000 */
[----:B--2---:R-:W-:Y:S05]  /*1e20*/  BPT.TRAP 0x1 ;  /* 0x000000040000795c */ /* 0x004fea0000300000 */
.L_x_38:
[----:B--2---:R-:W-:Y:S05]  /*1e30*/  BSYNC.RECONVERGENT B0 ;  /* 0x0000000000007941 */ /* 0x004fea0003800200 */
.L_x_37:
[----:B------:R-:W-:Y:S02]  /*1e40*/  UIADD3 UR8, UPT, UPT, UR7, 0x1, URZ ;  /* 0x0000000107087890 */ /* 0x000fe4000fffe0ff */
[----:B------:R-:W-:Y:S02]  /*1e50*/  UIADD3 UR22, UP1, UPT, UR28, 0x80, URZ ;  /* 0x000000801c167890 */ /* 0x000fe4000ff3e0ff */
[----:B------:R-:W-:Y:S02]  /*1e60*/  UISETP.NE.AND UP0, UPT, UR8, 0x9, UPT ;  /* 0x000000090800788c */ /* 0x000fe4000bf05270 */
[----:B------:R-:W-:Y:S02]  /*1e70*/  UIADD3.X UR23, UPT, UPT, URZ, UR29, URZ, UP1, !UPT ;  /* 0x0000001dff177290 */ /* 0x000fe40008ffe4ff */
[----:B------:R-:W-:Y:S02]  /*1e80*/  USEL UR10, URZ, 0x1, UP0 ;  /* 0x00000001ff0a7887 */ /* 0x000fe40008000000 */
[----:B------:R-:W-:Y:S02]  /*1e90*/  USEL UR13, UR8, URZ, UP0 ;  /* 0x000000ff080d7287 */ /* 0x000fe40008000000 */
[----:B------:R-:W-:Y:S02]  /*1ea0*/  UIADD3 UR24, UP0, UPT, UR28, 0x180, URZ ;  /* 0x000001801c187890 */ /* 0x000fe4000ff1e0ff */
[----:B------:R-:W-:Y:S01]  /*1eb0*/  ULEA UR8, UR13, UR6, 0x3 ;  /* 0x000000060d087291 */ /* 0x000fe2000f8e18ff */
[----:B------:R-:W-:Y:S01]  /*1ec0*/  LOP3.LUT R12, R12, UR10, RZ, 0x3c, !PT ;  /* 0x0000000a0c0c7c12 */ /* 0x000fe2000f8e3cff */
[----:B------:R-:W-:Y:S02]  /*1ed0*/  USHF.L.U32 UR10, UR14, 0x7, URZ ;  /* 0x000000070e0a7899 */ /* 0x000fe400080006ff */
[----:B------:R-:W-:Y:S01]  /*1ee0*/  UIMAD UR16, UR7, 0x3800, UR5 ;  /* 0x00003800071078a4 */ /* 0x000fe2000f8e0205 */
[----:B-1----:R-:W-:Y:S01]  /*1ef0*/  SHF.L.U32 R0, R12, 0x1f, RZ ;  /* 0x0000001f0c007819 */ /* 0x002fe200000006ff */
[----:B------:R-:W-:Y:S02]  /*1f00*/  UIADD3.X UR25, UPT, UPT, URZ, UR29, URZ, UP0, !UPT ;  /* 0x0000001dff197290 */ /* 0x000fe400087fe4ff */
[----:B------:R-:W-:Y:S01]  /*1f10*/  UIADD3 UR14, UPT, UPT, UR14, 0x1, URZ ;  /* 0x000000010e0e7890 */ /* 0x000fe2000fffe0ff */
[----:B------:R4:W1:Y:S01]  /*1f20*/  SYNCS.PHASECHK.TRANS64.TRYWAIT P0, [UR8+0x48], R0 ;  /* 0x00004800ff0075a7 */ /* 0x0008620008001108 */
[----:B------:R-:W-:Y:S01]  /*1f30*/  ULEA UR8, UR7, UR6, 0xd ;  /* 0x0000000607087291 */ /* 0x000fe2000f8e68ff */
[----:B------:R-:W-:Y:S01]  /*1f40*/  UMOV UR30, 0x0 ;  /* 0x00000000001e7882 */ /* 0x000fe20000000000 */
[----:B------:R-:W-:Y:S02]  /*1f50*/  UMOV UR31, 0x10000000 ;  /* 0x10000000001f7882 */ /* 0x000fe40000000000 */
[----:B------:R-:W-:Y:S01]  /*1f60*/  UIADD3 UR8, UPT, UPT, UR8, 0x3a00, URZ ;  /* 0x00003a0008087890 */ /* 0x000fe2000fffe0ff */
[----:B------:R-:W-:Y:S01]  /*1f70*/  UMOV UR11, UR35 ;  /* 0x00000023000b7c82 */ /* 0x000fe20008000000 */
[----:B------:R-:W-:Y:S01]  /*1f80*/  UMOV UR12, UR36 ;  /* 0x00000024000c7c82 */ /* 0x000fe20008000000 */
[----:B------:R-:W-:Y:S01]  /*1f90*/  UMOV UR27, 0x30000 ;  /* 0x00030000001b7882 */ /* 0x000fe20000000000 */
[----:B------:R-:W-:Y:S01]  /*1fa0*/  UMOV UR20, UR36 ;  /* 0x0000002400147c82 */ /* 0x000fe20008000000 */
[----:B------:R-:W-:Y:S01]  /*1fb0*/  UMOV UR17, UR9 ;  /* 0x0000000900117c82 */ /* 0x000fe20008000000 */
[----:B------:R-:W-:Y:S01]  /*1fc0*/  UMOV UR18, UR10 ;  /* 0x0000000a00127c82 */ /* 0x000fe20008000000 */
[----:B------:R-:W-:Y:S02]  /*1fd0*/  UISETP.NE.AND UP0, UPT, UR14, UR15, UPT ;  /* 0x0000000f0e00728c */ /* 0x000fe4000bf05270 */
[----:B------:R4:W-:Y:S01]  /*1fe0*/  UTMALDG.3D [UR8], [UR22], desc[UR30] ;  /* 0x00001e08160075b4 */ /* 0x0009e20008011000 */
[----:B------:R-:W-:Y:S01]  /*1ff0*/  UMOV UR7, UR13 ;  /* 0x0000000d00077c82 */ /* 0x000fe20008000000 */
[----:B------:R4:W-:Y:S05]  /*2000*/  UTMALDG.3D.MULTICAST [UR16], [UR24], UR27, desc[UR30] ;  /* 0x00001e10180073b4 */ /* 0x0009ea000801181b */
[----:B------:R-:W-:Y:S05]  /*2010*/  BRA.U UP0, `(.L_x_39) ;  /* 0xfffffffd004c7547 */ /* 0x000fea000b83ffff */
.L_x_33:
[C---:B------:R-:W-:Y:S01]  /*2020*/  LEA R3, R11.reuse, UR6, 0x3 ;  /* 0x000000060b037c11 */ /* 0x040fe2000f8e18ff */
[----:B------:R-:W-:Y:S01]  /*2030*/  NOP ;  /* 0x0000000000007918 */ /* 0x000fe20000000000 */
[----:B-1--4-:R-:W-:Y:S02]  /*2040*/  SHF.L.U32 R0, R10, 0x1f, RZ ;  /* 0x0000001f0a007819 */ /* 0x012fe400000006ff */
[----:B------:R-:W-:Y:S02]  /*2050*/  LEA R5, R11, UR6, 0x4 ;  /* 0x000000060b057c11 */ /* 0x000fe4000f8e20ff */
[----:B---3--:R-:W1:Y:S02]  /*2060*/  SYNCS.PHASECHK.TRANS64.TRYWAIT P0, [R3+URZ+0xb0], R0 ;  /* 0x0000b000030075a7 */ /* 0x008e6400080011ff */
[----:B-1----:R-:W-:Y:S05]  /*2070*/  @!P0 BRA `(.L_x_40) ;  /* 0x0000005c007c8947 */ /* 0x002fea0003800000 */
.L_x_112:
[----:B------:R-:W3:Y:S01]  /*2080*/  LDS.128 R4, [R5+0x140] ;  /* 0x0001400005047984 */ /* 0x000ee20000000c00 */
[----:B------:R-:W-:Y:S01]  /*2090*/  UISETP.GE.AND UP0, UPT, UR41, 0x1, UPT ;  /* 0x000000012900788c */ /* 0x000fe2000bf06270 */
[----:B------:R-:W-:Y:S01]  /*20a0*/  @!PT LDS RZ, [RZ] ;  /* 0x00000000fffff984 */ /* 0x000fe20000000800 */
[----:B------:R-:W-:Y:S01]  /*20b0*/  @!PT LDS RZ, [RZ] ;  /* 0x00000000fffff984 */ /* 0x000fe20000000800 */
[----:B------:R-:W-:Y:S01]  /*20c0*/  @!PT LDS RZ, [RZ] ;  /* 0x00000000fffff984 */ /* 0x000fe20000000800 */
[----:B------:R-:W-:Y:S01]  /*20d0*/  @!PT LDS RZ, [RZ] ;  /* 0x00000000fffff984 */ /* 0x000fe20000000800 */
[----:B------:R4:W-:Y:S06]  /*20e0*/  MEMBAR.ALL.CTA ;  /* 0x0000000000007992 */ /* 0x0009ec0000008000 */
[----:B----4-:R-:W4:Y:S01]  /*20f0*/  FENCE.VIEW.ASYNC.S ;  /* 0x00000000000073c6 */ /* 0x010f220000000000 */
[----:B---3--:R-:W-:-:S13]  /*2100*/  LOP3.LUT P0, RZ, R6, 0x1, RZ, 0xc0, !PT ;  /* 0x0000000106ff7812 */ /* 0x008fda000780c0ff */
[----:B----4-:R-:W-:Y:S01]  /*2110*/  VOTEU.ANY UP1, P0 ;  /* 0x0000000000ff7886 */ /* 0x010fe20000020100 */
[----:B------:R-:W-:-:S13]  /*2120*/  PLOP3.LUT P0, PT, PT, PT, UP1, 0x80, 0x8 ;  /* 0x000000000008781c */ /* 0x000fda0003f0f018 */
[----:B-1----:R-:W-:Y:S02]  /*2130*/  @P0 LOP3.LUT R0, R5, 0xffff, RZ, 0xc0, !PT ;  /* 0x0000ffff05000812 */ /* 0x002fe400078ec0ff */
[----:B------:R-:W-:Y:S02]  /*2140*/  @P0 MOV R2, R4 ;  /* 0x0000000400020202 */ /* 0x000fe40000000f00 */
[----:B------:R-:W-:Y:S01]  /*2150*/  @P0 R2UR UR8, R0 ;  /* 0x00000000000802ca */ /* 0x000fe200000e0000 */
[----:B------:R-:W-:Y:S01]  /*2160*/  VIADD R0, R3, 0xc0 ;  /* 0x000000c003007836 */ /* 0x000fe20000000000 */
[----:B------:R-:W-:Y:S02]  /*2170*/  @P0 SHF.R.U32.HI R4, RZ, 0x10, R5 ;  /* 0x00000010ff040819 */ /* 0x000fe40000011605 */
[----:B------:R-:W-:Y:S02]  /*2180*/  @P0 R2UR UR9, R2 ;  /* 0x00000000020902ca */ /* 0x000fe400000e0000 */
[----:B------:R-:W-:-:S02]  /*2190*/  PRMT R0, RZ, 0x654, R0 ;  /* 0x00000654ff007816 */ /* 0x000fc40000000000 */
[----:B------:R-:W-:Y:S02]  /*21a0*/  @P0 R2UR UR7, R4 ;  /* 0x00000000040702ca */ /* 0x000fe400000e0000 */
[----:B------:R1:W-:Y:S03]  /*21b0*/  SYNCS.ARRIVE.TRANS64.RED.A1T0 RZ, [R0+URZ], RZ ;  /* 0x000000ff00ff79a7 */ /* 0x0003e600081004ff */
[----:B------:R-:W-:-:S04]  /*21c0*/  @UP1 UMOV UR37, UR8 ;  /* 0x0000000800251c82 */ /* 0x000fc80008000000 */
[----:B------:R-:W-:-:S04]  /*21d0*/  @UP1 UMOV UR38, UR9 ;  /* 0x0000000900261c82 */ /* 0x000fc80008000000 */
[----:B------:R-:W-:Y:S01]  /*21e0*/  @UP1 UMOV UR36, UR7 ;  /* 0x0000000700241c82 */ /* 0x000fe20008000000 */
[----:B------:R-:W-:Y:S05]  /*21f0*/  BRA.U !UP0, `(.L_x_41) ;  /* 0x0000000108d47547 */ /* 0x000fea000b800000 */
[----:B------:R-:W2:Y:S01]  /*2200*/  LDCU.128 UR16, c[0x0][0xb10] ;  /* 0x00016200ff1077ac */ /* 0x000ea20008000c00 */
[----:B------:R-:W3:Y:S01]  /*2210*/  LDCU UR12, c[0x0][0xb20] ;  /* 0x00016400ff0c77ac */ /* 0x000ee20008000800 */
[----:B------:R-:W4:Y:S01]  /*2220*/  LDCU UR20, c[0x0][0xb0c] ;  /* 0x00016180ff1477ac */ /* 0x000f220008000800 */
[----:B------:R-:W1:Y:S01]  /*2230*/  LDCU.64 UR10, c[0x0][0xb28] ;  /* 0x00016500ff0a77ac */ /* 0x000e620008000a00 */
[----:B------:R-:W-:Y:S02]  /*2240*/  UISETP.NE.AND UP3, UPT, UR41, 0x1, UPT ;  /* 0x000000012900788c */ /* 0x000fe4000bf65270 */
[----:B--2---:R-:W-:Y:S02]  /*2250*/  UIMAD.WIDE.U32 UR14, UR39, UR19, URZ ;  /* 0x00000013270e72a5 */ /* 0x004fe4000f8e00ff */
[----:B------:R-:W-:Y:S02]  /*2260*/  UIMAD.WIDE.U32 UR8, UR40, UR16, URZ ;  /* 0x00000010280872a5 */ /* 0x000fe4000f8e00ff */
[----:B------:R-:W-:-:S02]  /*2270*/  UISETP.NE.AND UP0, UPT, UR18, 0x1, UPT ;  /* 0x000000011200788c */ /* 0x000fc4000bf05270 */
[----:B------:R-:W-:Y:S01]  /*2280*/  UIMAD.WIDE.U32 UR24, UR37, UR19, URZ ;  /* 0x00000013251872a5 */ /* 0x000fe2000f8e00ff */
[----:B------:R-:W-:Y:S02]  /*2290*/  UMOV UR14, UR15 ;  /* 0x0000000f000e7c82 */ /* 0x000fe40008000000 */
[----:B------:R-:W-:Y:S01]  /*22a0*/  UMOV UR8, UR9 ;  /* 0x0000000900087c82 */ /* 0x000fe20008000000 */
[----:B---3--:R-:W-:Y:S02]  /*22b0*/  USHF.R.U32.HI UR14, URZ, UR12, UR14 ;  /* 0x0000000cff0e7299 */ /* 0x008fe4000801160e */
[----:B------:R-:W-:Y:S02]  /*22c0*/  USHF.R.U32.HI UR9, URZ, UR17, UR8 ;  /* 0x00000011ff097299 */ /* 0x000fe40008011608 */
[----:B----4-:R-:W-:Y:S02]  /*22d0*/  UISETP.NE.AND UP2, UPT, UR20, 0x1, UPT ;  /* 0x000000011400788c */ /* 0x010fe4000bf45270 */
[----:B------:R-:W-:-:S02]  /*22e0*/  USEL UR8, UR39, UR14, !UP0 ;  /* 0x0000000e27087287 */ /* 0x000fc4000c000000 */
[----:B------:R-:W-:Y:S02]  /*22f0*/  USEL UR9, UR40, UR9, !UP2 ;  /* 0x0000000928097287 */ /* 0x000fe4000d000000 */
[----:B-1----:R-:W-:Y:S01]  /*2300*/  UIMAD.WIDE.U32 UR14, UR8, UR10, URZ ;  /* 0x0000000a080e72a5 */ /* 0x002fe2000f8e00ff */
[----:B------:R-:W-:Y:S01]  /*2310*/  UMOV UR7, UR25 ;  /* 0x0000001900077c82 */ /* 0x000fe20008000000 */
[----:B------:R-:W-:Y:S02]  /*2320*/  UIMAD.WIDE.U32 UR22, UR38, UR16, URZ ;  /* 0x00000010261672a5 */ /* 0x000fe4000f8e00ff */
[----:B------:R-:W-:-:S03]  /*2330*/  UIMAD.WIDE.U32 UR24, UR9, UR10, URZ ;  /* 0x0000000a091872a5 */ /* 0x000fc6000f8e00ff */
[----:B------:R-:W-:Y:S01]  /*2340*/  UMOV UR14, UR15 ;  /* 0x0000000f000e7c82 */ /* 0x000fe20008000000 */
[----:B------:R-:W-:Y:S02]  /*2350*/  USHF.R.U32.HI UR7, URZ, UR12, UR7 ;  /* 0x0000000cff077299 */ /* 0x000fe40008011607 */
[----:B------:R-:W-:Y:S01]  /*2360*/  @UP3 USHF.R.U32.HI UR8, URZ, UR11, UR14 ;  /* 0x0000000bff083299 */ /* 0x000fe2000801160e */
[----:B------:R-:W-:Y:S01]  /*2370*/  UMOV UR22, UR23 ;  /* 0x0000001700167c82 */ /* 0x000fe20008000000 */
[----:B------:R-:W-:Y:S01]  /*2380*/  UMOV UR24, UR25 ;  /* 0x0000001900187c82 */ /* 0x000fe20008000000 */
[----:B------:R-:W-:Y:S02]  /*2390*/  USHF.R.U32.HI UR17, URZ, UR17, UR22 ;  /* 0x00000011ff117299 */ /* 0x000fe40008011616 */
[----:B------:R-:W-:Y:S02]  /*23a0*/  USEL UR7, UR37, UR7, !UP0 ;  /* 0x0000000725077287 */ /* 0x000fe4000c000000 */
[----:B------:R-:W-:-:S02]  /*23b0*/  @UP3 USHF.R.U32.HI UR9, URZ, UR11, UR24 ;  /* 0x0000000bff093299 */ /* 0x000fc40008011618 */
[----:B------:R-:W-:Y:S02]  /*23c0*/  UIMAD UR12, UR41, UR8, URZ ;  /* 0x00000008290c72a4 */ /* 0x000fe4000f8e02ff */
[----:B------:R-:W-:Y:S02]  /*23d0*/  USEL UR8, UR38, UR17, !UP2 ;  /* 0x0000001126087287 */ /* 0x000fe4000d000000 */
[----:B------:R-:W-:Y:S02]  /*23e0*/  UIMAD UR14, UR41, UR9, URZ ;  /* 0x00000009290e72a4 */ /* 0x000fe4000f8e02ff */
[----:B------:R-:W-:Y:S02]  /*23f0*/  UISETP.GE.AND UP0, UPT, UR7, UR12, UPT ;  /* 0x0000000c0700728c */ /* 0x000fe4000bf06270 */
[----:B------:R-:W-:Y:S02]  /*2400*/  UIMAD.WIDE.U32 UR16, UR7, UR10, URZ ;  /* 0x0000000a071072a5 */ /* 0x000fe4000f8e00ff */
[----:B------:R-:W-:-:S02]  /*2410*/  UISETP.GE.OR UP0, UPT, UR8, UR14, UP0 ;  /* 0x0000000e0800728c */ /* 0x000fc40008706670 */
[----:B------:R-:W-:Y:S02]  /*2420*/  UIMAD.WIDE.U32 UR14, UR8, UR10, URZ ;  /* 0x0000000a080e72a5 */ /* 0x000fe4000f8e00ff */
[----:B------:R-:W-:Y:S01]  /*2430*/  UIADD3 UR16, UPT, UPT, -UR7, URZ, URZ ;  /* 0x000000ff07107290 */ /* 0x000fe2000fffe1ff */
[----:B------:R-:W-:Y:S01]  /*2440*/  UMOV UR12, UR17 ;  /* 0x00000011000c7c82 */ /* 0x000fe20008000000 */
[----:B------:R-:W-:Y:S02]  /*2450*/  UIADD3 UR14, UPT, UPT, -UR8, URZ, URZ ;  /* 0x000000ff080e7290 */ /* 0x000fe4000fffe1ff */
[----:B------:R-:W-:-:S03]  /*2460*/  USHF.R.U32.HI UR12, URZ, UR11, UR12 ;  /* 0x0000000bff0c7299 */ /* 0x000fc6000801160c */
[----:B------:R-:W-:Y:S01]  /*2470*/  @!UP0 UMOV UR10, UR15 ;  /* 0x0000000f000a8c82 */ /* 0x000fe20008000000 */
[----:B------:R-:W-:Y:S02]  /*2480*/  UIMAD UR16, UR18, UR16, UR37 ;  /* 0x00000010121072a4 */ /* 0x000fe4000f8e0225 */
[----:B------:R-:W-:Y:S02]  /*2490*/  USEL UR12, UR7, UR12, !UP3 ;  /* 0x0000000c070c7287 */ /* 0x000fe4000d800000 */
[----:B------:R-:W-:Y:S02]  /*24a0*/  @!UP0 USHF.R.U32.HI UR10, URZ, UR11, UR10 ;  /* 0x0000000bff0a8299 */ /* 0x000fe4000801160a */
[----:B------:R-:W-:Y:S02]  /*24b0*/  UIADD3 UR11, UPT, UPT, -UR12, URZ, URZ ;  /* 0x000000ff0c0b7290 */ /* 0x000fe4000fffe1ff */
[----:B------:R-:W-:Y:S02]  /*24c0*/  @!UP0 USEL UR10, UR8, UR10, !UP3 ;  /* 0x0000000a080a8287 */ /* 0x000fe4000d800000 */
[----:B------:R-:W-:-:S02]  /*24d0*/  UIMAD UR11, UR41, UR11, UR7 ;  /* 0x0000000b290b72a4 */ /* 0x000fc4000f8e0207 */
[----:B------:R-:W-:Y:S02]  /*24e0*/  @!UP0 UIADD3 UR12, UPT, UPT, UR12, -UR10, URZ ;  /* 0x8000000a0c0c8290 */ /* 0x000fe4000fffe0ff */
[----:B------:R-:W-:Y:S02]  /*24f0*/  @!UP0 UIMAD UR10, UR11, UR9, UR10 ;  /* 0x000000090b0a82a4 */ /* 0x000fe4000f8e020a */
[----:B------:R-:W-:Y:S02]  /*2500*/  @!UP0 UIMAD UR7, UR41, UR12, UR8 ;  /* 0x0000000c290782a4 */ /* 0x000fe4000f8e0208 */
[----:B------:R-:W-:Y:S02]  /*2510*/  UIMAD UR9, UR20, UR14, UR38 ;  /* 0x0000000e140972a4 */ /* 0x000fe4000f8e0226 */
[----:B------:R-:W-:Y:S01]  /*2520*/  UIMAD UR37, UR7, UR18, UR16 ;  /* 0x00000012072572a4 */ /* 0x000fe2000f8e0210 */
[----:B------:R-:W-:Y:S02]  /*2530*/  @!UP0 UMOV UR8, UR10 ;  /* 0x0000000a00088c82 */ /* 0x000fe40008000000 */
[----:B------:R-:W-:-:S12]  /*2540*/  UIMAD UR38, UR8, UR20, UR9 ;  /* 0x00000014082672a4 */ /* 0x000fd8000f8e0209 */
.L_x_41:
[----:B------:R-:W3:Y:S02]  /*2550*/  LDCU UR7, c[0x0][0xb30] ;  /* 0x00016600ff0777ac */ /* 0x000ee40008000800 */
[----:B---3--:R-:W-:-:S09]  /*2560*/  UISETP.NE.AND UP0, UPT, UR7, 0x1, UPT ;  /* 0x000000010700788c */ /* 0x008fd2000bf05270 */
[----:B------:R-:W-:Y:S05]  /*2570*/  BRA.U UP0, `(.L_x_42) ;  /* 0x0000000100447547 */ /* 0x000fea000b800000 */
[----:B------:R-:W3:Y:S01]  /*2580*/  LDCU.128 UR16, c[0x0][0xb10] ;  /* 0x00016200ff1077ac */ /* 0x000ee20008000c00 */
[----:B------:R-:W4:Y:S01]  /*2590*/  LDCU UR12, c[0x0][0xb0c] ;  /* 0x00016180ff0c77ac */ /* 0x000f220008000800 */
[----:B------:R-:W1:Y:S01]  /*25a0*/  LDCU UR14, c[0x0][0xb20] ;  /* 0x00016400ff0e77ac */ /* 0x000e620008000800 */
[----:B---3--:R-:W-:Y:S02]  /*25b0*/  UIMAD.WIDE.U32 UR10, UR38, UR16, URZ ;  /* 0x00000010260a72a5 */ /* 0x008fe4000f8e00ff */
[----:B------:R-:W-:Y:S02]  /*25c0*/  UIMAD.WIDE.U32 UR8, UR37, UR19, URZ ;  /* 0x00000013250872a5 */ /* 0x000fe4000f8e00ff */
[----:B----4-:R-:W-:Y:S02]  /*25d0*/  UISETP.NE.AND UP2, UPT, UR12, 0x1, UPT ;  /* 0x000000010c00788c */ /* 0x010fe4000bf45270 */
[----:B------:R-:W-:Y:S01]  /*25e0*/  UISETP.NE.AND UP0, UPT, UR18, 0x1, UPT ;  /* 0x000000011200788c */ /* 0x000fe2000bf05270 */
[----:B------:R-:W-:-:S02]  /*25f0*/  UMOV UR10, UR11 ;  /* 0x0000000b000a7c82 */ /* 0x000fc40008000000 */
[----:B------:R-:W-:Y:S01]  /*2600*/  UMOV UR7, UR9 ;  /* 0x0000000900077c82 */ /* 0x000fe20008000000 */
[----:B------:R-:W-:Y:S02]  /*2610*/  USHF.R.U32.HI UR17, URZ, UR17, UR10 ;  /* 0x00000011ff117299 */ /* 0x000fe4000801160a */
[----:B-1----:R-:W-:Y:S02]  /*2620*/  USHF.R.U32.HI UR7, URZ, UR14, UR7 ;  /* 0x0000000eff077299 */ /* 0x002fe40008011607 */
[----:B------:R-:W-:Y:S02]  /*2630*/  USEL UR8, UR38, UR17, !UP2 ;  /* 0x0000001126087287 */ /* 0x000fe4000d000000 */
[----:B------:R-:W-:-:S04]  /*2640*/  USEL UR7, UR37, UR7, !UP0 ;  /* 0x0000000725077287 */ /* 0x000fc8000c000000 */
[----:B------:R-:W-:Y:S02]  /*2650*/  UIADD3 UR9, UPT, UPT, UR8, -UR7, URZ ;  /* 0x8000000708097290 */ /* 0x000fe4000fffe0ff */
[----:B------:R-:W-:Y:S02]  /*2660*/  UIADD3 UR7, UPT, UPT, -UR8, UR7, URZ ;  /* 0x0000000708077290 */ /* 0x000fe4000fffe1ff */
[----:B------:R-:W-:Y:S02]  /*2670*/  UIMAD UR37, UR9, UR18, UR37 ;  /* 0x00000012092572a4 */ /* 0x000fe4000f8e0225 */
[----:B------:R-:W-:-:S12]  /*2680*/  UIMAD UR38, UR7, UR12, UR38 ;  /* 0x0000000c072672a4 */ /* 0x000fd8000f8e0226 */
.L_x_42:
[----:B------:R-:W-:Y:S01]  /*2690*/  VIADD R11, R11, 0x1 ;  /* 0x000000010b0b7836 */ /* 0x000fe20000000000 */
[----:B------:R-:W-:Y:S01]  /*26a0*/  R2UR UR7, R123 ;  /* 0x000000007b0772ca */ /* 0x000fe200000e0000 */
[----:B------:R-:W-:Y:S01]  /*26b0*/  UIADD3 UR49, UPT, UPT, UR37, UR63, URZ ;  /* 0x0000003f25317290 */ /* 0x000fe2000fffe0ff */
[----:B------:R-:W-:Y:S02]  /*26c0*/  PLOP3.LUT P1, PT, PT, PT, PT, 0x80, 0x8 ;  /* 0x000000000008781c */ /* 0x000fe40003f2f070 */
[----:B------:R-:W-:-:S04]  /*26d0*/  ISETP.NE.AND P0, PT, R11, 0x2, PT ;  /* 0x000000020b00780c */ /* 0x000fc80003f05270 */
[----:B------:R-:W-:Y:S02]  /*26e0*/  SEL R3, RZ, 0x1, P0 ;  /* 0x00000001ff037807 */ /* 0x000fe40000000000 */
[----:B------:R-:W-:Y:S02]  /*26f0*/  SEL R11, R11, RZ, P0 ;  /* 0x000000ff0b0b7207 */ /* 0x000fe40000000000 */
[----:B------:R-:W-:Y:S01]  /*2700*/  LOP3.LUT R10, R10, R3, RZ, 0x3c, !PT ;  /* 0x000000030a0a7212 */ /* 0x000fe200078e3cff */
[----:B------:R-:W-:Y:S01]  /*2710*/  UIADD3 UR48, UPT, UPT, UR38, UR7, URZ ;  /* 0x0000000726307290 */ /* 0x000fe2000fffe0ff */
[----:B------:R-:W-:Y:S11]  /*2720*/  BRA.U UP1, `(.L_x_43) ;  /* 0xfffffff101587547 */ /* 0x000ff6000b83ffff */
[----:B------:R-:W-:Y:S01]  /*2730*/  UIADD3 UR7, UPT, UPT, UR6, 0x48, URZ ;  /* 0x0000004806077890 */ /* 0x000fe2000fffe0ff */
[----:B------:R-:W-:-:S03]  /*2740*/  SHF.L.U32 R3, R12, 0x1f, RZ ;  /* 0x0000001f0c037819 */ /* 0x000fc600000006ff */
[----:B------:R-:W-:-:S09]  /*2750*/  ULEA UR4, UR13, UR7, 0x3 ;  /* 0x000000070d047291 */ /* 0x000fd2000f8e18ff */
[----:B------:R-:W3:Y:S02]  /*2760*/  SYNCS.PHASECHK.TRANS64.TRYWAIT P0, [UR4], R3 ;  /* 0x00000003ff0075a7 */ /* 0x000ee40008001104 */
[----:B---3--:R-:W-:Y:S05]  /*2770*/  @!P0 BRA `(.L_x_44) ;  /* 0x0000005400d08947 */ /* 0x008fea0003800000 */
.L_x_114:
[----:B------:R-:W-:-:S04]  /*2780*/  UIADD3 UR4, UPT, UPT, UR13, 0x1, URZ ;  /* 0x000000010d047890 */ /* 0x000fc8000fffe0ff */
[----:B------:R-:W-:-:S04]  /*2790*/  UISETP.NE.AND UP0, UPT, UR4, 0x9, UPT ;  /* 0x000000090400788c */ /* 0x000fc8000bf05270 */
[----:B------:R-:W-:Y:S02]  /*27a0*/  USEL UR6, URZ, 0x1, UP0 ;  /* 0x00000001ff067887 */ /* 0x000fe40008000000 */
[----:B------:R-:W-:-:S04]  /*27b0*/  USEL UR4, UR4, URZ, UP0 ;  /* 0x000000ff04047287 */ /* 0x000fc80008000000 */
[----:B------:R-:W-:Y:S01]  /*27c0*/  ULEA UR5, UR4, UR7, 0x3 ;  /* 0x0000000704057291 */ /* 0x000fe2000f8e18ff */
[----:B------:R-:W-:-:S04]  /*27d0*/  LOP3.LUT R2, R12, UR6, RZ, 0x3c, !PT ;  /* 0x000000060c027c12 */ /* 0x000fc8000f8e3cff */
[----:B-1----:R-:W-:-:S04]  /*27e0*/  SHF.L.U32 R3, R2, 0x1f, RZ ;  /* 0x0000001f02037819 */ /* 0x002fc800000006ff */
[----:B------:R-:W1:Y:S02]  /*27f0*/  SYNCS.PHASECHK.TRANS64.TRYWAIT P0, [UR5], R3 ;  /* 0x00000003ff0075a7 */ /* 0x000e640008001105 */
[----:B-1----:R-:W-:Y:S05]  /*2800*/  @!P0 BRA `(.L_x_45) ;  /* 0x0000005400c48947 */ /* 0x002fea0003800000 */
.L_x_116:
        /* <DEDUP_REMOVED lines=9> */
.L_x_118:
        /* <DEDUP_REMOVED lines=9> */
.L_x_120:
        /* <DEDUP_REMOVED lines=9> */
.L_x_122:
        /* <DEDUP_REMOVED lines=9> */
.L_x_124:
        /* <DEDUP_REMOVED lines=9> */
.L_x_126:
        /* <DEDUP_REMOVED lines=9> */
.L_x_128:
[----:B------:R-:W-:-:S04]  /*2b70*/  UIADD3 UR4, UPT, UPT, UR4, 0x1, URZ ;  /* 0x0000000104047890 */ /* 0x000fc8000fffe0ff */
[----:B------:R-:W-:-:S04]  /*2b80*/  UISETP.NE.AND UP0, UPT, UR4, 0x9, UPT ;  /* 0x000000090400788c */ /* 0x000fc8000bf05270 */
[----:B------:R-:W-:Y:S02]  /*2b90*/  USEL UR5, URZ, 0x1, UP0 ;  /* 0x00000001ff057887 */ /* 0x000fe40008000000 */
[----:B------:R-:W-:-:S04]  /*2ba0*/  USEL UR4, UR4, URZ, UP0 ;  /* 0x000000ff04047287 */ /* 0x000fc80008000000 */
[----:B------:R-:W-:Y:S01]  /*2bb0*/  ULEA UR4, UR4, UR7, 0x3 ;  /* 0x0000000704047291 */ /* 0x000fe2000f8e18ff */
[----:B-1----:R-:W-:-:S04]  /*2bc0*/  LOP3.LUT R3, R2, UR5, RZ, 0x3c, !PT ;  /* 0x0000000502037c12 */ /* 0x002fc8000f8e3cff */
[----:B------:R-:W-:Y:S01]  /*2bd0*/  SHF.L.U32 R3, R3, 0x1f, RZ ;  /* 0x0000001f03037819 */ /* 0x000fe200000006ff */
[----:B------:R-:W-:-:S07]  /*2be0*/  IMAD.U32 R0, RZ, RZ, UR4 ;  /* 0x00000004ff007e24 */ /* 0x000fce000f8e00ff */
.L_x_52:
[----:B-1----:R1:W3:Y:S02]  /*2bf0*/  SYNCS.PHASECHK.TRANS64.TRYWAIT P0, [R0+URZ], R3 ;  /* 0x00000003000075a7 */ /* 0x0022e400080011ff */
[----:B---3--:R-:W-:Y:S05]  /*2c00*/  @!P0 NANOSLEEP.SYNCS 0x989680 ;  /* 0x009896800000895d */ /* 0x008fea0003900000 */
[----:B------:R-:W3:Y:S02]  /*2c10*/  @!P0 SYNCS.PHASECHK.TRANS64 P0, [R0+URZ], R3 ;  /* 0x00000003000085a7 */ /* 0x000ee400080010ff */
[----:B--23--:R-:W-:Y:S05]  /*2c20*/  @P0 EXIT ;  /* 0x000000000000094d */ /* 0x00cfea0003800000 */
[----:B------:R-:W-:Y:S05]  /*2c30*/  BRA `(.L_x_52) ;  /* 0xfffffffc00ec7947 */ /* 0x000fea000383ffff */
.L_x_23:
[----:B------:R-:W2:Y:S02]  /*2c40*/  S2UR UR4, SR_CgaCtaId ;  /* 0x00000000000479c3 */ /* 0x000ea40000008800 */
[----:B--2---:R-:W-:-:S04]  /*2c50*/  UISETP.NE.AND UP0, UPT, UR4, URZ, UPT ;  /* 0x000000ff0400728c */ /* 0x004fc8000bf05270 */
[----:B------:R-:W-:-:S09]  /*2c60*/  UISETP.NE.OR UP0, UPT, UR20, 0x1, UP0 ;  /* 0x000000011400788c */ /* 0x000fd20008705670 */
[----:B------:R-:W-:Y:S05]  /*2c70*/  BRA.U UP0, `(.L_x_53) ;  /* 0x00000005004c7547 */ /* 0x000fea000b800000 */
[----:B------:R-:W2:Y:S01]  /*2c80*/  S2UR UR5, SR_CgaCtaId ;  /* 0x00000000000579c3 */ /* 0x000ea20000008800 */
[----:B------:R-:W-:Y:S01]  /*2c90*/  UMOV UR4, 0x400 ;  /* 0x0000040000047882 */ /* 0x000fe20000000000 */
[----:B------:R-:W-:Y:S01]  /*2ca0*/  ISETP.GE.U32.AND P2, PT, R0, 0x2, PT ;  /* 0x000000020000780c */ /* 0x000fe20003f46070 */
[----:B------:R-:W-:Y:S01]  /*2cb0*/  IMAD.MOV.U32 R12, RZ, RZ, 0x1 ;  /* 0x00000001ff0c7424 */ /* 0x000fe200078e00ff */
[----:B------:R-:W-:Y:S02]  /*2cc0*/  CS2R R10, SRZ ;  /* 0x00000000000a7805 */ /* 0x000fe4000001ff00 */
[----:B------:R-:W-:Y:S01]  /*2cd0*/  CS2R R8, SRZ ;  /* 0x0000000000087805 */ /* 0x000fe2000001ff00 */
[----:B--2---:R-:W-:-:S03]  /*2ce0*/  ULEA UR6, UR5, UR4, 0x18 ;  /* 0x0000000405067291 */ /* 0x004fc6000f8ec0ff */
[----:B------:R-:W-:-:S09]  /*2cf0*/  UMOV UR5, URZ ;  /* 0x000000ff00057c82 */ /* 0x000fd20008000000 */
.L_x_57:
[----:B------:R-:W-:Y:S02]  /*2d00*/  LEA R2, R8, UR6, 0x3 ;  /* 0x0000000608027c11 */ /* 0x000fe4000f8e18ff */
[----:B------:R-:W-:-:S03]  /*2d10*/  SHF.L.U32 R5, R9, 0x1f, RZ ;  /* 0x0000001f09057819 */ /* 0x000fc600000006ff */
[----:B------:R-:W-:Y:S01]  /*2d20*/  VIADD R4, R2, 0x120 ;  /* 0x0000012002047836 */ /* 0x000fe20000000000 */
[----:B------:R-:W2:Y:S02]  /*2d30*/  SYNCS.PHASECHK.TRANS64.TRYWAIT P0, [R2+URZ+0x110], R5 ;  /* 0x00011005020075a7 */ /* 0x000ea400080011ff */
[----:B--2---:R-:W-:Y:S05]  /*2d40*/  @!P0 BRA `(.L_x_54) ;  /* 0x00000054001c8947 */ /* 0x004fea0003800000 */
.L_x_129:
[----:B------:R-:W-:Y:S01]  /*2d50*/  ULEA UR4, UR5, UR6, 0x3 ;  /* 0x0000000605047291 */ /* 0x000fe2000f8e18ff */
[----:B------:R-:W-:Y:S02]  /*2d60*/  PRMT R4, RZ, 0x654, R4 ;  /* 0x00000654ff047816 */ /* 0x000fe40000000004 */
[----:B--2---:R-:W-:Y:S01]  /*2d70*/  SHF.L.U32 R5, R12, 0x1f, RZ ;  /* 0x0000001f0c057819 */ /* 0x004fe200000006ff */
[----:B------:R-:W-:Y:S01]  /*2d80*/  UIADD3 UR7, UPT, UPT, UR4, 0xb0, URZ ;  /* 0x000000b004077890 */ /* 0x000fe2000fffe0ff */
[----:B------:R2:W-:Y:S05]  /*2d90*/  SYNCS.ARRIVE.TRANS64.RED.A1T0 RZ, [R4+URZ], RZ ;  /* 0x000000ff04ff79a7 */ /* 0x0005ea00081004ff */
[----:B------:R-:W-:Y:S01]  /*2da0*/  IMAD.U32 R7, RZ, RZ, UR7 ;  /* 0x00000007ff077e24 */ /* 0x000fe2000f8e00ff */
[----:B------:R-:W3:Y:S04]  /*2db0*/  SYNCS.PHASECHK.TRANS64.TRYWAIT P0, [UR4+0xc0], R5 ;  /* 0x0000c005ff0075a7 */ /* 0x000ee80008001104 */
[----:B------:R-:W-:Y:S01]  /*2dc0*/  PRMT R6, R0, 0x654, R7 ;  /* 0x0000065400067816 */ /* 0x000fe20000000007 */
[----:B--2---:R-:W-:Y:S01]  /*2dd0*/  @!P2 IMAD.MOV.U32 R4, RZ, RZ, 0x10 ;  /* 0x00000010ff04a424 */ /* 0x004fe200078e00ff */
[----:B---3--:R-:W-:Y:S06]  /*2de0*/  @!P0 BRA `(.L_x_55) ;  /* 0x0000005400088947 */ /* 0x008fec0003800000 */
.L_x_131:
[----:B------:R-:W-:Y:S01]  /*2df0*/  ULEA UR8, UR5, UR6, 0x4 ;  /* 0x0000000605087291 */ /* 0x000fe2000f8e20ff */
[----:B------:R-:W-:Y:S01]  /*2e00*/  SEL R3, R6, R3, !P2 ;  /* 0x0000000306037207 */ /* 0x000fe20005000000 */
[----:B------:R-:W-:Y:S01]  /*2e10*/  UIADD3 UR9, UPT, UPT, UR4, 0xb0, URZ ;  /* 0x000000b004097890 */ /* 0x000fe2000fffe0ff */
[----:B--2---:R-:W-:Y:S01]  /*2e20*/  LEA R2, R11, UR6, 0x3 ;  /* 0x000000060b027c11 */ /* 0x004fe2000f8e18ff */
[----:B------:R-:W-:Y:S01]  /*2e30*/  UIADD3 UR8, UPT, UPT, UR8, 0x140, URZ ;  /* 0x0000014008087890 */ /* 0x000fe2000fffe0ff */
[----:B------:R-:W-:Y:S01]  /*2e40*/  SHF.L.U32 R5, R10, 0x1f, RZ ;  /* 0x0000001f0a057819 */ /* 0x000fe200000006ff */
[----:B------:R2:W-:Y:S01]  /*2e50*/  @!P2 SYNCS.ARRIVE.TRANS64.RED RZ, [R3+URZ], R4 ;  /* 0x0000000403ffa9a7 */ /* 0x0005e200080004ff */
[----:B------:R-:W-:Y:S01]  /*2e60*/  UIADD3 UR4, UPT, UPT, UR5, 0x1, URZ ;  /* 0x0000000105047890 */ /* 0x000fe2000fffe0ff */
[----:B------:R-:W-:-:S03]  /*2e70*/  VIADD R8, R8, 0x1 ;  /* 0x0000000108087836 */ /* 0x000fc60000000000 */
[----:B------:R-:W-:Y:S02]  /*2e80*/  UISETP.NE.AND UP0, UPT, UR4, 0x2, UPT ;  /* 0x000000020400788c */ /* 0x000fe4000bf05270 */
[----:B------:R-:W-:Y:S06]  /*2e90*/  UGETNEXTWORKID.BROADCAST [UR8], [UR9] ;  /* 0x00000000080073ca */ /* 0x000fec0008000100 */
[----:B------:R-:W-:Y:S01]  /*2ea0*/  USEL UR7, URZ, 0x1, UP0 ;  /* 0x00000001ff077887 */ /* 0x000fe20008000000 */
[----:B------:R-:W-:Y:S01]  /*2eb0*/  ISETP.NE.AND P0, PT, R8, 0x2, PT ;  /* 0x000000020800780c */ /* 0x000fe20003f05270 */
[----:B------:R-:W-:Y:S01]  /*2ec0*/  USEL UR5, UR4, URZ, UP0 ;  /* 0x000000ff04057287 */ /* 0x000fe20008000000 */
[----:B------:R-:W3:Y:S03]  /*2ed0*/  SYNCS.PHASECHK.TRANS64.TRYWAIT P1, [R2+URZ+0xb0], R5 ;  /* 0x0000b005020075a7 */ /* 0x000ee600080211ff */
[----:B------:R-:W-:Y:S01]  /*2ee0*/  LOP3.LUT R12, R12, UR7, RZ, 0x3c, !PT ;  /* 0x000000070c0c7c12 */ /* 0x000fe2000f8e3cff */
[----:B--23--:R-:W-:Y:S07]  /*2ef0*/  @!P1 BRA `(.L_x_56) ;  /* 0x0000005000dc9947 */ /* 0x00cfee0003800000 */
.L_x_132:
[C---:B------:R-:W-:Y:S01]  /*2f00*/  LEA R4, R11.reuse, UR6, 0x4 ;  /* 0x000000060b047c11 */ /* 0x040fe2000f8e20ff */
[----:B--2---:R-:W-:Y:S01]  /*2f10*/  VIADD R2, R2, 0xc0 ;  /* 0x000000c002027836 */ /* 0x004fe20000000000 */
[----:B------:R-:W-:Y:S01]  /*2f20*/  SEL R8, R8, RZ, P0 ;  /* 0x000000ff08087207 */ /* 0x000fe20000000000 */
[----:B------:R-:W-:-:S03]  /*2f30*/  VIADD R11, R11, 0x1 ;  /* 0x000000010b0b7836 */ /* 0x000fc60000000000 */
[----:B------:R-:W2:Y:S01]  /*2f40*/  LDS.128 R4, [R4+0x140] ;  /* 0x0001400004047984 */ /* 0x000ea20000000c00 */
[----:B------:R-:W-:Y:S02]  /*2f50*/  PRMT R2, RZ, 0x654, R2 ;  /* 0x00000654ff027816 */ /* 0x000fe40000000002 */
[C---:B------:R-:W-:Y:S01]  /*2f60*/  ISETP.NE.AND P1, PT, R11.reuse, 0x2, PT ;  /* 0x000000020b00780c */ /* 0x040fe20003f25270 */
[----:B------:R-:W-:Y:S01]  /*2f70*/  @!PT LDS RZ, [RZ] ;  /* 0x00000000fffff984 */ /* 0x000fe20000000800 */
[----:B------:R-:W-:Y:S01]  /*2f80*/  @!PT LDS RZ, [RZ] ;  /* 0x00000000fffff984 */ /* 0x000fe20000000800 */
[----:B------:R-:W-:Y:S01]  /*2f90*/  @!PT LDS RZ, [RZ] ;  /* 0x00000000fffff984 */ /* 0x000fe20000000800 */
[----:B------:R-:W-:Y:S01]  /*2fa0*/  @!PT LDS RZ, [RZ] ;  /* 0x00000000fffff984 */ /* 0x000fe20000000800 */
[----:B------:R3:W-:Y:S06]  /*2fb0*/  MEMBAR.ALL.CTA ;  /* 0x0000000000007992 */ /* 0x0007ec0000008000 */
[----:B---3--:R-:W3:Y:S01]  /*2fc0*/  FENCE.VIEW.ASYNC.S ;  /* 0x00000000000073c6 */ /* 0x008ee20000000000 */
[----:B------:R-:W-:Y:S01]  /*2fd0*/  SEL R11, R11, RZ, P1 ;  /* 0x000000ff0b0b7207 */ /* 0x000fe20000800000 */
[----:B---3--:R3:W-:Y:S01]  /*2fe0*/  SYNCS.ARRIVE.TRANS64.RED.A1T0 RZ, [R2+URZ], RZ ;  /* 0x000000ff02ff79a7 */ /* 0x0087e200081004ff */
[----:B--2---:R-:W-:-:S02]  /*2ff0*/  LOP3.LUT P3, RZ, R6, 0x1, RZ, 0xc0, !PT ;  /* 0x0000000106ff7812 */ /* 0x004fc4000786c0ff */
[----:B------:R-:W-:-:S04]  /*3000*/  SEL R5, RZ, 0x1, P1 ;  /* 0x00000001ff057807 */ /* 0x000fc80000800000 */
[----:B------:R-:W-:Y:S02]  /*3010*/  LOP3.LUT R10, R10, R5, RZ, 0x3c, !PT ;  /* 0x000000050a0a7212 */ /* 0x000fe400078e3cff */
[----:B---3--:R-:W-:-:S04]  /*3020*/  SEL R2, RZ, 0x1, P0 ;  /* 0x00000001ff027807 */ /* 0x008fc80000000000 */
[----:B------:R-:W-:Y:S01]  /*3030*/  LOP3.LUT R9, R9, R2, RZ, 0x3c, !PT ;  /* 0x0000000209097212 */ /* 0x000fe200078e3cff */
[----:B------:R-:W-:Y:S06]  /*3040*/  @P3 BRA `(.L_x_57) ;  /* 0xfffffffc002c3947 */ /* 0x000fec000383ffff */
[----:B------:R-:W-:Y:S01]  /*3050*/  ULEA UR4, UR5, UR6, 0x3 ;  /* 0x0000000605047291 */ /* 0x000fe2000f8e18ff */
[----:B------:R-:W-:-:S08]  /*3060*/  SHF.L.U32 R3, R12, 0x1f, RZ ;  /* 0x0000001f0c037819 */ /* 0x000fd000000006ff */
[----:B------:R-:W2:Y:S02]  /*3070*/  SYNCS.PHASECHK.TRANS64 P0, [UR4+0xc0], R3 ;  /* 0x0000c003ff0075a7 */ /* 0x000ea40008001004 */
[----:B--2---:R-:W-:Y:S05]  /*3080*/  @P0 BRA `(.L_x_58) ;  /* 0x0000000000080947 */ /* 0x004fea0003800000 */
[----:B------:R-:W2:Y:S02]  /*3090*/  SYNCS.PHASECHK.TRANS64.TRYWAIT P0, [UR4+0xc0], R3 ;  /* 0x0000c003ff0075a7 */ /* 0x000ea40008001104 */
[----:B--2---:R-:W-:Y:S05]  /*30a0*/  @!P0 BRA `(.L_x_59) ;  /* 0x0000005000848947 */ /* 0x004fea0003800000 */
.L_x_58:
[----:B------:R-:W-:-:S04]  /*30b0*/  UIADD3 UR7, UPT, UPT, UR5, 0x1, URZ ;  /* 0x0000000105077890 */ /* 0x000fc8000fffe0ff */
[----:B------:R-:W-:-:S04]  /*30c0*/  UISETP.NE.AND UP0, UPT, UR7, 0x2, UPT ;  /* 0x000000020700788c */ /* 0x000fc8000bf05270 */
[----:B------:R-:W-:Y:S02]  /*30d0*/  USEL UR8, URZ, 0x1, UP0 ;  /* 0x00000001ff087887 */ /* 0x000fe40008000000 */
[----:B------:R-:W-:-:S04]  /*30e0*/  USEL UR7, UR7, URZ, UP0 ;  /* 0x000000ff07077287 */ /* 0x000fc80008000000 */
[----:B------:R-:W-:Y:S01]  /*30f0*/  ULEA UR7, UR7, UR6, 0x3 ;  /* 0x0000000607077291 */ /* 0x000fe2000f8e18ff */
[----:B--2---:R-:W-:-:S04]  /*3100*/  LOP3.LUT R3, R12, UR8, RZ, 0x3c, !PT ;  /* 0x000000080c037c12 */ /* 0x004fc8000f8e3cff */
[----:B------:R-:W-:-:S04]  /*3110*/  SHF.L.U32 R0, R3, 0x1f, RZ ;  /* 0x0000001f03007819 */ /* 0x000fc800000006ff */
[----:B------:R-:W2:Y:S02]  /*3120*/  SYNCS.PHASECHK.TRANS64 P0, [UR7+0xc0], R0 ;  /* 0x0000c000ff0075a7 */ /* 0x000ea40008001007 */
[----:B-12---:R-:W-:Y:S05]  /*3130*/  @P0 EXIT ;  /* 0x000000000000094d */ /* 0x006fea0003800000 */
[----:B------:R-:W-:Y:S02]  /*3140*/  SHF.L.U32 R3, R3, 0x1f, RZ ;  /* 0x0000001f03037819 */ /* 0x000fe400000006ff */
[----:B------:R-:W-:-:S07]  /*3150*/  MOV R0, UR7 ;  /* 0x0000000700007c02 */ /* 0x000fce0008000f00 */
.L_x_60:
[----:B-1----:R1:W2:Y:S02]  /*3160*/  SYNCS.PHASECHK.TRANS64.TRYWAIT P0, [R0+URZ+0xc0], R3 ;  /* 0x0000c003000075a7 */ /* 0x0022a400080011ff */
[----:B--2---:R-:W-:Y:S05]  /*3170*/  @!P0 NANOSLEEP.SYNCS 0x989680 ;  /* 0x009896800000895d */ /* 0x004fea0003900000 */
[----:B------:R-:W2:Y:S02]  /*3180*/  @!P0 SYNCS.PHASECHK.TRANS64 P0, [R0+URZ+0xc0], R3 ;  /* 0x0000c003000085a7 */ /* 0x000ea400080010ff */
[----:B--2---:R-:W-:Y:S05]  /*3190*/  @P0 EXIT ;  /* 0x000000000000094d */ /* 0x004fea0003800000 */
[----:B------:R-:W-:Y:S05]  /*31a0*/  BRA `(.L_x_60) ;  /* 0xfffffffc00ec7947 */ /* 0x000fea000383ffff */
.L_x_53:
[----:B------:R-:W-:Y:S05]  /*31b0*/  BRA.U UP5, `(.L_x_61) ;  /* 0x0000000d05d47547 */ /* 0x000fea000b800000 */
[----:B------:R-:W2:Y:S01]  /*31c0*/  S2UR UR7, SR_CgaCtaId ;  /* 0x00000000000779c3 */ /* 0x000ea20000008800 */
[----:B------:R-:W-:Y:S01]  /*31d0*/  UMOV UR4, 0x40 ;  /* 0x0000004000047882 */ /* 0x000fe20000000000 */
[----:B------:R-:W-:Y:S01]  /*31e0*/  NOP ;  /* 0x0000000000007918 */ /* 0x000fe20000000000 */
[----:B------:R-:W-:Y:S01]  /*31f0*/  UMOV UR6, 0x400 ;  /* 0x0000040000067882 */ /* 0x000fe20000000000 */
[----:B--2---:R-:W-:Y:S02]  /*3200*/  ULEA UR5, UR7, UR4, 0x18 ;  /* 0x0000000407057291 */ /* 0x004fe4000f8ec0ff */
[----:B------:R-:W-:-:S07]  /*3210*/  ULEA UR6, UR7, UR6, 0x18 ;  /* 0x0000000607067291 */ /* 0x000fce000f8ec0ff */
[----:B------:R-:W2:Y:S02]  /*3220*/  LDS.U8 R0, [UR5+0x1c] ;  /* 0x00001c05ff007984 */ /* 0x000ea40008000000 */
[----:B--2---:R-:W-:-:S13]  /*3230*/  ISETP.NE.AND P0, PT, R0, RZ, PT ;  /* 0x000000ff0000720c */ /* 0x004fda0003f05270 */
[----:B------:R-:W-:Y:S05]  /*3240*/  @P0 BRA `(.L_x_62) ;  /* 0x0000000000580947 */ /* 0x000fea0003800000 */
[----:B------:R-:W-:-:S13]  /*3250*/  ELECT P0, URZ, PT ;  /* 0x0000000000ff782f */ /* 0x000fda0003800000 */
[----:B------:R-:W-:Y:S05]  /*3260*/  @!P0 BRA `(.L_x_63) ;  /* 0x0000000000608947 */ /* 0x000fea0003800000 */
[----:B------:R-:W-:Y:S01]  /*3270*/  UMOV UR4, 0x10 ;  /* 0x0000001000047882 */ /* 0x000fe20000000000 */
[----:B------:R-:W-:Y:S01]  /*3280*/  HFMA2 R0, -RZ, RZ, 0, 5.9604644775390625e-08 ;  /* 0x00000001ff007431 */ /* 0x000fe200000001ff */
[----:B------:R-:W-:-:S03]  /*3290*/  MOV R3, 0xffff ;  /* 0x0000ffff00037802 */ /* 0x000fc60000000f00 */
[----:B------:R-:W-:Y:S04]  /*32a0*/  DEPBAR.LE SB2, 0x36 ;  /* 0x0000ad800000791a */ /* 0x000fe80000000000 */
[----:B------:R-:W2:Y:S02]  /*32b0*/  UTCATOMSWS.FIND_AND_SET.ALIGN UP0, UR4, UR4 ;  /* 0x00000004000475e3 */ /* 0x000ea40008000800 */
[----:B--2---:R-:W-:Y:S01]  /*32c0*/  MOV R4, UR4 ;  /* 0x0000000400047c02 */ /* 0x004fe20008000f00 */
[----:B------:R-:W-:Y:S06]  /*32d0*/  BRA.U UP0, `(.L_x_64) ;  /* 0x0000000100187547 */ /* 0x000fec000b800000 */
.L_x_65:
[----:B------:R-:W-:Y:S05]  /*32e0*/  NANOSLEEP 0x64 ;  /* 0x000000640000795d */ /* 0x000fea0003800000 */
[----:B------:R-:W-:-:S05]  /*32f0*/  UMOV UR4, 0x10 ;  /* 0x0000001000047882 */ /* 0x000fca0000000000 */
[----:B------:R-:W-:Y:S04]  /*3300*/  DEPBAR.LE SB2, 0x36 ;  /* 0x0000ad800000791a */ /* 0x000fe80000000000 */
[----:B------:R-:W2:Y:S02]  /*3310*/  UTCATOMSWS.FIND_AND_SET.ALIGN UP0, UR4, UR4 ;  /* 0x00000004000475e3 */ /* 0x000ea40008000800 */
[----:B--2---:R-:W-:Y:S01]  /*3320*/  MOV R4, UR4 ;  /* 0x0000000400047c02 */ /* 0x004fe20008000f00 */
[----:B------:R-:W-:Y:S05]  /*3330*/  BRA.U !UP0, `(.L_x_65) ;  /* 0xfffffffd08e87547 */ /* 0x000fea000b83ffff */
.L_x_64:
[-C--:B------:R-:W-:Y:S02]  /*3340*/  SHF.L.U32 R3, R3, R4.reuse, RZ ;  /* 0x0000000403037219 */ /* 0x080fe400000006ff */
[----:B------:R-:W-:Y:S01]  /*3350*/  SHF.L.U32 R0, R0, R4, RZ ;  /* 0x0000000400007219 */ /* 0x000fe200000006ff */
[----:B------:R-:W-:Y:S02]  /*3360*/  IMAD.SHL.U32 R4, R4, 0x20, RZ ;  /* 0x0000002004047824 */ /* 0x000fe400078e00ff */
[----:B------:R2:W-:Y:S04]  /*3370*/  ATOMS.OR RZ, [UR5+0x14], R3 ;  /* 0x00001403ffff798c */ /* 0x0005e8000b000005 */
[----:B------:R2:W-:Y:S04]  /*3380*/  ATOMS.OR RZ, [UR5+0x18], R0 ;  /* 0x00001800ffff798c */ /* 0x0005e8000b000005 */
[----:B------:R2:W-:Y:S01]  /*3390*/  STS [UR6+0x160], R4 ;  /* 0x00016004ff007988 */ /* 0x0005e20008000806 */
[----:B------:R-:W-:Y:S05]  /*33a0*/  BRA `(.L_x_63) ;  /* 0x0000000000107947 */ /* 0x000fea0003800000 */
.L_x_62:
[----:B------:R-:W-:Y:S02]  /*33b0*/  MOV R0, 0xffffffff ;  /* 0xffffffff00007802 */ /* 0x000fe40000000f00 */
[----:B------:R-:W-:-:S03]  /*33c0*/  MOV R4, 0x33f0 ;  /* 0x000033f000047802 */ /* 0x000fc60000000f00 */
[----:B------:R2:W-:Y:S04]  /*33d0*/  STS [UR6+0x160], R0 ;  /* 0x00016000ff007988 */ /* 0x0005e80008000806 */
[----:B-12--5:R-:W-:Y:S05]  /*33e0*/  CALL.REL.NOINC `($__internal_1_$__cuda_sm10x_tcgen05_guardrail_trap_phase_invalid_during_alloc) ;  /* 0x0000005400047944 */ /* 0x026fea0003c00000 */
.L_x_63:
[----:B------:R-:W-:Y:S05]  /*33f0*/  WARPSYNC.ALL ;  /* 0x0000000000007948 */ /* 0x000fea0003800000 */
[----:B------:R-:W3:Y:S01]  /*3400*/  S2UR UR4, SR_CgaCtaId ;  /* 0x00000000000479c3 */ /* 0x000ee20000008800 */
[----:B------:R-:W-:Y:S01]  /*3410*/  UMOV UR27, 0x400 ;  /* 0x00000400001b7882 */ /* 0x000fe20000000000 */
[----:B------:R-:W-:-:S06]  /*3420*/  NOP ;  /* 0x0000000000007918 */ /* 0x000fcc0000000000 */
[----:B------:R-:W-:Y:S06]  /*3430*/  BAR.ARV 0x6, 0xa0 ;  /* 0x0182800000007b1d */ /* 0x000fec0000002000 */
[----:B------:R-:W4:Y:S01]  /*3440*/  LDCU UR5, c[0x0][0x38c] ;  /* 0x00007180ff0577ac */ /* 0x000f220008000800 */
[----:B------:R-:W-:Y:S01]  /*3450*/  LOP3.LUT R2, R2, 0xffff, RZ, 0xc0, !PT ;  /* 0x0000ffff02027812 */ /* 0x000fe200078ec0ff */
[----:B------:R-:W-:Y:S01]  /*3460*/  IMAD.MOV.U32 R11, RZ, RZ, 0x1 ;  /* 0x00000001ff0b7424 */ /* 0x000fe200078e00ff */
[----:B------:R-:W-:Y:S01]  /*3470*/  CS2R R8, SRZ ;  /* 0x0000000000087805 */ /* 0x000fe2000001ff00 */
[----:B------:R-:W1:Y:S01]  /*3480*/  LDCU UR7, c[0x0][0x38c] ;  /* 0x00007180ff0777ac */ /* 0x000e620008000800 */
[----:B------:R-:W-:Y:S01]  /*3490*/  R2UR UR28, R2 ;  /* 0x00000000021c72ca */ /* 0x000fe200000e0000 */
[----:B------:R-:W-:Y:S01]  /*34a0*/  IMAD.MOV.U32 R10, RZ, RZ, RZ ;  /* 0x000000ffff0a7224 */ /* 0x000fe200078e00ff */
[----:B------:R-:W-:Y:S01]  /*34b0*/  UMOV UR30, URZ ;  /* 0x000000ff001e7c82 */ /* 0x000fe20008000000 */
[----:B------:R-:W-:Y:S01]  /*34c0*/  UMOV UR23, URZ ;  /* 0x000000ff00177c82 */ /* 0x000fe20008000000 */
[----:B---3--:R-:W-:Y:S01]  /*34d0*/  ULEA UR27, UR4, UR27, 0x18 ;  /* 0x0000001b041b7291 */ /* 0x008fe2000f8ec0ff */
[----:B------:R-:W-:Y:S01]  /*34e0*/  UMOV UR38, 0x0 ;  /* 0x0000000000267882 */ /* 0x000fe20000000000 */
[----:B------:R-:W-:-:S02]  /*34f0*/  UMOV UR39, 0x41c0010 ;  /* 0x041c001000277882 */ /* 0x000fc40000000000 */
[----:B------:R-:W-:Y:S02]  /*3500*/  UIADD3 UR4, UPT, UPT, UR27, 0x3a00, URZ ;  /* 0x00003a001b047890 */ /* 0x000fe4000fffe0ff */
[----:B------:R-:W-:Y:S02]  /*3510*/  UIADD3 UR6, UPT, UPT, UR27, 0x15a00, URZ ;  /* 0x00015a001b067890 */ /* 0x000fe4000fffe0ff */
[----:B----4-:R-:W-:Y:S01]  /*3520*/  UIADD3 UR5, UPT, UPT, UR5, 0x7f, URZ ;  /* 0x0000007f05057890 */ /* 0x010fe2000fffe0ff */
[----:B--2---:R-:W2:Y:S01]  /*3530*/  LDS R0, [UR27+0x160] ;  /* 0x0001601bff007984 */ /* 0x004ea20008000800 */
[----:B-1----:R-:W-:Y:S01]  /*3540*/  UMOV UR36, 0x0 ;  /* 0x0000000000247882 */ /* 0x002fe20000000000 */
[----:B------:R-:W-:Y:S01]  /*3550*/  UMOV UR37, 0x41c0010 ;  /* 0x041c001000257882 */ /* 0x000fe20000000000 */
[----:B------:R-:W-:Y:S02]  /*3560*/  USHF.R.S32.HI UR40, URZ, 0x1f, UR5 ;  /* 0x0000001fff287899 */ /* 0x000fe40008011405 */
[----:B------:R-:W-:-:S02]  /*3570*/  UISETP.GE.AND UP4, UPT, UR7, 0x1, UPT ;  /* 0x000000010700788c */ /* 0x000fc4000bf86270 */
[----:B------:R-:W-:Y:S02]  /*3580*/  ULEA.HI UR40, UR40, UR5, URZ, 0x7 ;  /* 0x0000000528287291 */ /* 0x000fe4000f8f38ff */
[----:B------:R-:W-:Y:S02]  /*3590*/  USHF.R.U32.HI UR5, URZ, 0x4, UR4 ;  /* 0x00000004ff057899 */ /* 0x000fe40008011604 */
[----:B------:R-:W-:Y:S02]  /*35a0*/  USHF.R.S32.HI UR40, URZ, 0x7, UR40 ;  /* 0x00000007ff287899 */ /* 0x000fe40008011428 */
[----:B------:R-:W-:Y:S02]  /*35b0*/  USHF.R.U32.HI UR4, URZ, 0x4, UR6 ;  /* 0x00000004ff047899 */ /* 0x000fe40008011606 */
[----:B------:R-:W-:Y:S02]  /*35c0*/  UISETP.LT.AND UP0, UPT, UR40, 0x1, UPT ;  /* 0x000000012800788c */ /* 0x000fe4000bf01270 */
[----:B------:R-:W-:-:S02]  /*35d0*/  ULOP3.LUT UR5, UR5, 0x3fff, URZ, 0xc0, !UPT ;  /* 0x00003fff05057892 */ /* 0x000fc4000f8ec0ff */
[----:B------:R-:W-:Y:S02]  /*35e0*/  ULOP3.LUT UR4, UR4, 0x3fff, URZ, 0xc0, !UPT ;  /* 0x00003fff04047892 */ /* 0x000fe4000f8ec0ff */
[----:B------:R-:W-:Y:S02]  /*35f0*/  USEL UR41, UR40, 0x1, !UP0 ;  /* 0x0000000128297887 */ /* 0x000fe4000c000000 */
[----:B------:R-:W-:Y:S02]  /*3600*/  ULOP3.LUT UR29, UR5, 0x10000, URZ, 0xfc, !UPT ;  /* 0x00010000051d7892 */ /* 0x000fe4000f8efcff */
[----:B------:R-:W-:Y:S02]  /*3610*/  ULOP3.LUT UR4, UR4, 0x10000, URZ, 0xfc, !UPT ;  /* 0x0001000004047892 */ /* 0x000fe4000f8efcff */
[----:B------:R-:W-:Y:S01]  /*3620*/  UIADD3 UR41, UPT, UPT, -UR41, URZ, URZ ;  /* 0x000000ff29297290 */ /* 0x000fe2000fffe1ff */
[----:B------:R-:W-:Y:S01]  /*3630*/  UMOV UR34, 0x0 ;  /* 0x0000000000227882 */ /* 0x000fe20000000000 */
[----:B------:R-:W-:Y:S01]  /*3640*/  UMOV UR35, 0x41c0010 ;  /* 0x041c001000237882 */ /* 0x000fe20000000000 */
[----:B------:R-:W-:Y:S01]  /*3650*/  UMOV UR32, 0x0 ;  /* 0x0000000000207882 */ /* 0x000fe20000000000 */
[----:B------:R-:W-:Y:S01]  /*3660*/  UMOV UR33, 0x41c0010 ;  /* 0x041c001000217882 */ /* 0x000fe20000000000 */
[----:B--2---:R-:W-:-:S15]  /*3670*/  R2UR UR42, R0 ;  /* 0x00000000002a72ca */ /* 0x004fde00000e0000 */
.L_x_72:
[----:B------:R-:W-:Y:S02]  /*3680*/  LEA R0, R10, UR27, 0x3 ;  /* 0x0000001b0a007c11 */ /* 0x000fe4000f8e18ff */
[----:B------:R-:W-:Y:S02]  /*3690*/  SHF.L.U32 R5, R9, 0x1f, RZ ;  /* 0x0000001f09057819 */ /* 0x000fe400000006ff */
[----:B------:R-:W-:Y:S01]  /*36a0*/  PLOP3.LUT P0, PT, PT, PT, UP4, 0x80, 0x8 ;  /* 0x000000000008781c */ /* 0x000fe20003f0f048 */
[----:B------:R-:W-:Y:S01]  /*36b0*/  VIADD R3, R0, 0xc0 ;  /* 0x000000c000037836 */ /* 0x000fe20000000000 */
[----:B-1----:R-:W1:Y:S02]  /*36c0*/  SYNCS.PHASECHK.TRANS64.TRYWAIT P1, [R0+URZ+0xb0], R5 ;  /* 0x0000b005000075a7 */ /* 0x002e6400080211ff */
[----:B-1-3--:R-:W-:Y:S09]  /*36d0*/  @!P1 BRA `(.L_x_66) ;  /* 0x0000004c00109947 */ /* 0x00aff20003800000 */
.L_x_134:
[----:B------:R-:W-:Y:S01]  /*36e0*/  LEA R4, R10, UR27, 0x4 ;  /* 0x0000001b0a047c11 */ /* 0x000fe2000f8e20ff */
[----:B------:R-:W-:Y:S01]  /*36f0*/  @UP4 ULEA UR5, UR23, UR27, 0x3 ;  /* 0x0000001b17054291 */ /* 0x000fe2000f8e18ff */
[----:B------:R-:W-:Y:S01]  /*3700*/  PLOP3.LUT P2, PT, PT, PT, PT, 0x80, 0x8 ;  /* 0x000000000008781c */ /* 0x000fe20003f4f070 */
[----:B------:R-:W-:Y:S01]  /*3710*/  ULEA UR31, UR30, UR27, 0x3 ;  /* 0x0000001b1e1f7291 */ /* 0x000fe2000f8e18ff */
[----:B------:R-:W-:Y:S02]  /*3720*/  PRMT R3, RZ, 0x654, R3 ;  /* 0x00000654ff037816 */ /* 0x000fe40000000003 */
[----:B-1----:R-:W1:Y:S01]  /*3730*/  LDS.128 R4, [R4+0x140] ;  /* 0x0001400004047984 */ /* 0x002e620000000c00 */
[----:B------:R-:W-:Y:S02]  /*3740*/  @P0 SHF.L.U32 R2, R8, 0x1f, RZ ;  /* 0x0000001f08020819 */ /* 0x000fe400000006ff */
[----:B------:R-:W-:Y:S01]  /*3750*/  SHF.L.U32 R0, R11, 0x1f, RZ ;  /* 0x0000001f0b007819 */ /* 0x000fe200000006ff */
[----:B------:R-:W-:Y:S01]  /*3760*/  @!PT LDS RZ, [RZ] ;  /* 0x00000000fffff984 */ /* 0x000fe20000000800 */
[----:B------:R-:W-:Y:S01]  /*3770*/  @!PT LDS RZ, [RZ] ;  /* 0x00000000fffff984 */ /* 0x000fe20000000800 */
[----:B------:R-:W-:Y:S01]  /*3780*/  @!PT LDS RZ, [RZ] ;  /* 0x00000000fffff984 */ /* 0x000fe20000000800 */
[----:B------:R-:W-:Y:S01]  /*3790*/  @!PT LDS RZ, [RZ] ;  /* 0x00000000fffff984 */ /* 0x000fe20000000800 */
[----:B------:R2:W-:Y:S06]  /*37a0*/  MEMBAR.ALL.CTA ;  /* 0x0000000000007992 */ /* 0x0005ec0000008000 */
[----:B--2---:R-:W2:Y:S02]  /*37b0*/  FENCE.VIEW.ASYNC.S ;  /* 0x00000000000073c6 */ /* 0x004ea40000000000 */
[----:B--2---:R2:W-:Y:S01]  /*37c0*/  SYNCS.ARRIVE.TRANS64.RED.A1T0 RZ, [R3+URZ], RZ ;  /* 0x000000ff03ff79a7 */ /* 0x0045e200081004ff */
[----:B------:R2:W3:Y:S01]  /*37d0*/  @P0 SYNCS.PHASECHK.TRANS64.TRYWAIT P2, [UR5], R2 ;  /* 0x00000002ff0005a7 */ /* 0x0004e20008041105 */
[----:B------:R-:W-:Y:S01]  /*37e0*/  ULEA.HI UR5, UR30, UR30, URZ, 0x1 ;  /* 0x0000001e1e057291 */ /* 0x000fe2000f8f08ff */
[----:B-1----:R-:W-:-:S03]  /*37f0*/  LOP3.LUT P1, RZ, R6, 0x1, RZ, 0xc0, !PT ;  /* 0x0000000106ff7812 */ /* 0x002fc6000782c0ff */
[----:B------:R-:W-:Y:S02]  /*3800*/  ULOP3.LUT UR6, UR5, 0xffe, URZ, 0xc0, !UPT ;  /* 0x00000ffe05067892 */ /* 0x000fe4000f8ec0ff */
[----:B------:R-:W-:Y:S02]  /*3810*/  USHF.R.U32.HI UR22, URZ, 0x1, UR5 ;  /* 0x00000001ff167899 */ /* 0x000fe40008011605 */
[----:B------:R-:W-:Y:S02]  /*3820*/  UIADD3 UR5, UPT, UPT, -UR6, UR30, URZ ;  /* 0x0000001e06057290 */ /* 0x000fe4000fffe1ff */
[----:B------:R-:W-:-:S04]  /*3830*/  UIMAD UR22, UR22, 0x70, UR42 ;  /* 0x00000070161678a4 */ /* 0x000fc8000f8e022a */
[----:B------:R-:W-:Y:S01]  /*3840*/  ULEA UR22, UR5, UR22, 0x14 ;  /* 0x0000001605167291 */ /* 0x000fe2000f8ea0ff */
[----:B------:R-:W1:Y:S02]  /*3850*/  SYNCS.PHASECHK.TRANS64.TRYWAIT P0, [UR31+0xf0], R0 ;  /* 0x0000f000ff0075a7 */ /* 0x000e64000800111f */
[----:B-123--:R-:W-:Y:S09]  /*3860*/  @!P0 BRA `(.L_x_67) ;  /* 0x0000004800c08947 */ /* 0x00eff20003800000 */
.L_x_136:
[----:B------:R-:W-:Y:S01]  /*3870*/  IADD3 R10, PT, PT, R10, 0x1, RZ ;  /* 0x000000010a0a7810 */ /* 0x000fe20007ffe0ff */
[----:B------:R-:W-:Y:S06]  /*3880*/  BRA.U !UP4, `(.L_x_68) ;  /* 0x000000010cc07547 */ /* 0x000fec000b800000 */
[----:B------:R-:W-:Y:S01]  /*3890*/  UPLOP3.LUT UP2, UPT, UPT, UPT, UPT, 0x40, 0x4 ;  /* 0x000000000004789c */ /* 0x000fe20003f4e870 */
[----:B------:R-:W-:Y:S01]  /*38a0*/  UMOV UR25, UR41 ;  /* 0x0000002900197c82 */ /* 0x000fe20008000000 */
[----:B------:R-:W-:Y:S01]  /*38b0*/  UMOV UR24, UR40 ;  /* 0x0000002800187c82 */ /* 0x000fe20008000000 */
[----:B------:R-:W-:-:S08]  /*38c0*/  UMOV UR5, UR23 ;  /* 0x0000001700057c82 */ /* 0x000fd00008000000 */
.L_x_71:
[----:B------:R-:W-:Y:S02]  /*38d0*/  UIADD3 UR25, UPT, UPT, UR25, 0x1, URZ ;  /* 0x0000000119197890 */ /* 0x000fe4000fffe0ff */
[----:B--2---:R-:W-:Y:S02]  /*38e0*/  ULEA UR7, UR5, UR27, 0x3 ;  /* 0x0000001b05077291 */ /* 0x004fe4000f8e18ff */
[----:B------:R-:W-:Y:S01]  /*38f0*/  UISETP.NE.AND UP3, UPT, UR25, URZ, UPT ;  /* 0x000000ff1900728c */ /* 0x000fe2000bf65270 */
[----:B---3--:R-:W-:Y:S10]  /*3900*/  @P2 BRA `(.L_x_69) ;  /* 0x00000000000c2947 */ /* 0x008ff40003800000 */
[----:B-1----:R-:W-:Y:S04]  /*3910*/  SHF.L.U32 R3, R8, 0x1f, RZ ;  /* 0x0000001f08037819 */ /* 0x002fe800000006ff */
[----:B------:R-:W1:Y:S02]  /*3920*/  SYNCS.PHASECHK.TRANS64.TRYWAIT P0, [UR7], R3 ;  /* 0x00000003ff0075a7 */ /* 0x000e640008001107 */
[----:B-1----:R-:W-:Y:S05]  /*3930*/  @!P0 BRA `(.L_x_70) ;  /* 0x0000004800a48947 */ /* 0x002fea0003800000 */
.L_x_69:
[----:B------:R-:W-:Y:S01]  /*3940*/  UISETP.NE.AND UP0, UPT, UR24, 0x1, UPT ;  /* 0x000000011800788c */ /* 0x000fe2000bf05270 */
[----:B------:R-:W-:Y:S01]  /*3950*/  PLOP3.LUT P2, PT, PT, PT, PT, 0x80, 0x8 ;  /* 0x000000000008781c */ /* 0x000fe20003f4f070 */
[----:B------:R-:W-:Y:S02]  /*3960*/  UIADD3 UR6, UPT, UPT, UR5, 0x1, URZ ;  /* 0x0000000105067890 */ /* 0x000fe4000fffe0ff */
[----:B------:R-:W-:Y:S02]  /*3970*/  UIADD3 UR26, UPT, UPT, UR7, 0x48, URZ ;  /* 0x00000048071a7890 */ /* 0x000fe4000fffe0ff */
[----:B------:R-:W-:Y:S01]  /*3980*/  UISETP.NE.AND UP1, UPT, UR6, 0x9, UPT ;  /* 0x000000090600788c */ /* 0x000fe2000bf25270 */
[----:B------:R-:W-:Y:S01]  /*3990*/  PLOP3.LUT P0, PT, PT, PT, UP0, 0x80, 0x8 ;  /* 0x000000000008781c */ /* 0x000fe20003f0f008 */
[----:B------:R-:W-:Y:S02]  /*39a0*/  UIADD3 UR24, UPT, UPT, UR24, -0x1, URZ ;  /* 0xffffffff18187890 */ /* 0x000fe4000fffe0ff */
[----:B------:R-:W-:Y:S02]  /*39b0*/  USEL UR8, URZ, 0x1, UP1 ;  /* 0x00000001ff087887 */ /* 0x000fe40008800000 */
[----:B------:R-:W-:Y:S01]  /*39c0*/  USEL UR23, UR6, URZ, UP1 ;  /* 0x000000ff06177287 */ /* 0x000fe20008800000 */
[----:B------:R-:W-:Y:S01]  /*39d0*/  UMOV UR7, 0x40004040 ;  /* 0x4000404000077882 */ /* 0x000fe20000000000 */
[----:B------:R-:W-:Y:S02]  /*39e0*/  UMOV UR9, 0x40004040 ;  /* 0x4000404000097882 */ /* 0x000fe40000000000 */
[----:B------:R-:W-:Y:S01]  /*39f0*/  @UP0 ULEA UR6, UR23, UR27, 0x3 ;  /* 0x0000001b17060291 */ /* 0x000fe2000f8e18ff */
[----:B------:R-:W-:Y:S01]  /*3a00*/  LOP3.LUT R8, R8, UR8, RZ, 0x3c, !PT ;  /* 0x0000000808087c12 */ /* 0x000fe2000f8e3cff */
[----:B------:R-:W-:Y:S01]  /*3a10*/  ULEA UR8, UR5, UR29, 0x9 ;  /* 0x0000001d05087291 */ /* 0x000fe2000f8e48ff */
[----:B------:R-:W-:Y:S02]  /*3a20*/  UMOV UR21, 0x40004040 ;  /* 0x4000404000157882 */ /* 0x000fe40000000000 */
[----:B-1----:R-:W-:Y:S01]  /*3a30*/  @P0 SHF.L.U32 R0, R8, 0x1f, RZ ;  /* 0x0000001f08000819 */ /* 0x002fe200000006ff */
[----:B------:R-:W-:Y:S02]  /*3a40*/  UIADD3 UR18, UPT, UPT, UR8, 0x2, URZ ;  /* 0x0000000208127890 */ /* 0x000fe4000fffe0ff */
[----:B------:R-:W-:Y:S01]  /*3a50*/  UIADD3 UR14, UPT, UPT, UR8, 0x4, URZ ;  /* 0x00000004080e7890 */ /* 0x000fe2000fffe0ff */
[----:B------:R2:W3:Y:S01]  /*3a60*/  @P0 SYNCS.PHASECHK.TRANS64.TRYWAIT P2, [UR6], R0 ;  /* 0x00000000ff0005a7 */ /* 0x0004e20008041106 */
[----:B------:R-:W-:Y:S02]  /*3a70*/  UIMAD UR6, UR5, 0x380, UR4 ;  /* 0x00000380050678a4 */ /* 0x000fe4000f8e0204 */
[----:B------:R-:W-:Y:S02]  /*3a80*/  UIADD3 UR10, UPT, UPT, UR8, 0x6, URZ ;  /* 0x00000006080a7890 */ /* 0x000fe4000fffe0ff */
[----:B------:R-:W-:Y:S02]  /*3a90*/  UIADD3 UR20, UPT, UPT, UR6, 0x2, URZ ;  /* 0x0000000206147890 */ /* 0x000fe4000fffe0ff */
[----:B------:R-:W-:Y:S02]  /*3aa0*/  UIADD3 UR16, UPT, UPT, UR6, 0x4, URZ ;  /* 0x0000000406107890 */ /* 0x000fe4000fffe0ff */
[----:B------:R-:W-:Y:S01]  /*3ab0*/  UIADD3 UR12, UPT, UPT, UR6, 0x6, URZ ;  /* 0x00000006060c7890 */ /* 0x000fe2000fffe0ff */
[----:B------:R2:W-:Y:S01]  /*3ac0*/  UTCQMMA gdesc[UR8], gdesc[UR6], tmem[UR22], tmem[UR38], idesc[UR39], UP2 ;  /* 0x00ff2606080075ea */ /* 0x0005e20009000316 */
[----:B------:R-:W-:Y:S01]  /*3ad0*/  UPLOP3.LUT UP2, UPT, UPT, UPT, UPT, 0x80, 0x8 ;  /* 0x000000000008789c */ /* 0x000fe20003f4f070 */
[----:B------:R-:W-:Y:S01]  /*3ae0*/  UMOV UR19, 0x40004040 ;  /* 0x4000404000137882 */ /* 0x000fe20000000000 */
[----:B------:R-:W-:Y:S01]  /*3af0*/  UMOV UR17, 0x40004040 ;  /* 0x4000404000117882 */ /* 0x000fe20000000000 */
[----:B------:R2:W-:Y:S01]  /*3b00*/  UTCQMMA gdesc[UR18], gdesc[UR20], tmem[UR22], tmem[UR36], idesc[UR37], UPT ;  /* 0x00ff2414120075ea */ /* 0x0005e2000b800316 */
[----:B------:R-:W-:Y:S01]  /*3b10*/  UMOV UR15, 0x40004040 ;  /* 0x40004040000f7882 */ /* 0x000fe20000000000 */
[----:B------:R-:W-:Y:S01]  /*3b20*/  UMOV UR13, 0x40004040 ;  /* 0x40004040000d7882 */ /* 0x000fe20000000000 */
[----:B------:R-:W-:Y:S01]  /*3b30*/  UMOV UR11, 0x40004040 ;  /* 0x40004040000b7882 */ /* 0x000fe20000000000 */
[----:B------:R2:W-:Y:S01]  /*3b40*/  UTCQMMA gdesc[UR14], gdesc[UR16], tmem[UR22], tmem[UR34], idesc[UR35], UPT ;  /* 0x00ff22100e0075ea */ /* 0x0005e2000b800316 */
[----:B------:R2:W-:Y:S01]  /*3b50*/  UTCQMMA gdesc[UR10], gdesc[UR12], tmem[UR22], tmem[UR32], idesc[UR33], UPT ;  /* 0x00ff200c0a0075ea */ /* 0x0005e2000b800316 */
[----:B------:R2:W-:Y:S01]  /*3b60*/  UTCBAR.MULTICAST [UR26], URZ, UR28 ;  /* 0x000000ff1a0073e9 */ /* 0x0005e2000800081c */
[----:B------:R-:W-:Y:S01]  /*3b70*/  UMOV UR5, UR23 ;  /* 0x0000001700057c82 */ /* 0x000fe20008000000 */
[----:B------:R-:W-:Y:S05]  /*3b80*/  BRA.U UP3, `(.L_x_71) ;  /* 0xfffffffd03507547 */ /* 0x000fea000b83ffff */
.L_x_68:
[----:B------:R-:W-:Y:S01]  /*3b90*/  UIADD3 UR5, UPT, UPT, UR30, 0x1, URZ ;  /* 0x000000011e057890 */ /* 0x000fe2000fffe0ff */
[C---:B------:R-:W-:Y:S01]  /*3ba0*/  ISETP.NE.AND P0, PT, R10.reuse, 0x2, PT ;  /* 0x000000020a00780c */ /* 0x040fe20003f05270 */
[----:B--2---:R-:W-:Y:S02]  /*3bb0*/  UIADD3 UR6, UPT, UPT, UR31, 0xd0, URZ ;  /* 0x000000d01f067890 */ /* 0x004fe4000fffe0ff */
[----:B------:R-:W-:Y:S01]  /*3bc0*/  UISETP.NE.AND UP0, UPT, UR5, 0x4, UPT ;  /* 0x000000040500788c */ /* 0x000fe2000bf05270 */
[----:B-1----:R-:W-:Y:S02]  /*3bd0*/  SEL R0, RZ, 0x1, P0 ;  /* 0x00000001ff007807 */ /* 0x002fe40000000000 */
[----:B------:R-:W-:Y:S01]  /*3be0*/  SEL R10, R10, RZ, P0 ;  /* 0x000000ff0a0a7207 */ /* 0x000fe20000000000 */
[----:B------:R-:W-:Y:S01]  /*3bf0*/  USEL UR7, URZ, 0x1, UP0 ;  /* 0x00000001ff077887 */ /* 0x000fe20008000000 */
[----:B------:R-:W-:Y:S01]  /*3c00*/  LOP3.LUT R9, R9, R0, RZ, 0x3c, !PT ;  /* 0x0000000009097212 */ /* 0x000fe200078e3cff */
[----:B------:R-:W-:Y:S01]  /*3c10*/  USEL UR30, UR5, URZ, UP0 ;  /* 0x000000ff051e7287 */ /* 0x000fe20008000000 */
[----:B------:R1:W-:Y:S03]  /*3c20*/  UTCBAR [UR6], URZ ;  /* 0x000000ff060073e9 */ /* 0x0003e600080000ff */
[----:B------:R-:W-:Y:S01]  /*3c30*/  LOP3.LUT R11, R11, UR7, RZ, 0x3c, !PT ;  /* 0x000000070b0b7c12 */ /* 0x000fe2000f8e3cff */
[----:B------:R-:W-:Y:S07]  /*3c40*/  @P1 BRA `(.L_x_72) ;  /* 0xfffffff8008c1947 */ /* 0x000fee000383ffff */
[----:B------:R-:W2:Y:S01]  /*3c50*/  S2UR UR8, SR_CgaCtaId ;  /* 0x00000000000879c3 */ /* 0x000ea20000008800 */
[----:B------:R-:W-:Y:S01]  /*3c60*/  ELECT P0, URZ, PT ;  /* 0x0000000000ff782f */ /* 0x000fe20003800000 */
[----:B------:R-:W-:Y:S01]  /*3c70*/  IMAD.MOV.U32 R0, RZ, RZ, 0x1 ;  /* 0x00000001ff007424 */ /* 0x000fe200078e00ff */
[----:B------:R-:W-:Y:S01]  /*3c80*/  UIADD3 UR27, UPT, UPT, UR27, 0xf0, URZ ;  /* 0x000000f01b1b7890 */ /* 0x000fe2000fffe0ff */
[----:B------:R-:W-:Y:S01]  /*3c90*/  SHF.L.U32 R3, R11, 0x1f, RZ ;  /* 0x0000001f0b037819 */ /* 0x000fe200000006ff */
[----:B------:R-:W-:-:S03]  /*3ca0*/  UMOV UR4, 0x40 ;  /* 0x0000004000047882 */ /* 0x000fc60000000000 */
[----:B------:R-:W-:Y:S01]  /*3cb0*/  UVIRTCOUNT.DEALLOC.SMPOOL 0x80 ;  /* 0x000000800000784c */ /* 0x000fe20000000000 */
[----:B--2---:R-:W-:Y:S02]  /*3cc0*/  ULEA UR8, UR8, UR4, 0x18 ;  /* 0x0000000408087291 */ /* 0x004fe4000f8ec0ff */
[----:B------:R-:W-:-:S07]  /*3cd0*/  ULEA UR4, UR30, UR27, 0x3 ;  /* 0x0000001b1e047291 */ /* 0x000fce000f8e18ff */
[----:B------:R2:W-:Y:S02]  /*3ce0*/  @P0 STS.U8 [UR8+0x1c], R0 ;  /* 0x00001c00ff000988 */ /* 0x0005e40008000008 */
[----:B------:R-:W4:Y:S02]  /*3cf0*/  SYNCS.PHASECHK.TRANS64.TRYWAIT P0, [UR4], R3 ;  /* 0x00000003ff0075a7 */ /* 0x000f240008001104 */
[----:B--2-4-:R-:W-:Y:S05]  /*3d00*/  @!P0 BRA `(.L_x_73) ;  /* 0x0000004400c88947 */ /* 0x014fea0003800000 */
.L_x_139:
[----:B------:R-:W-:-:S04]  /*3d10*/  UIADD3 UR4, UPT, UPT, UR30, 0x1, URZ ;  /* 0x000000011e047890 */ /* 0x000fc8000fffe0ff */
[----:B------:R-:W-:-:S04]  /*3d20*/  UISETP.NE.AND UP0, UPT, UR4, 0x4, UPT ;  /* 0x000000040400788c */ /* 0x000fc8000bf05270 */
[----:B-1----:R-:W-:Y:S02]  /*3d30*/  USEL UR6, URZ, 0x1, UP0 ;  /* 0x00000001ff067887 */ /* 0x002fe40008000000 */
[----:B------:R-:W-:-:S04]  /*3d40*/  USEL UR4, UR4, URZ, UP0 ;  /* 0x000000ff04047287 */ /* 0x000fc80008000000 */
[----:B------:R-:W-:Y:S01]  /*3d50*/  ULEA UR5, UR4, UR27, 0x3 ;  /* 0x0000001b04057291 */ /* 0x000fe2000f8e18ff */
[----:B------:R-:W-:-:S04]  /*3d60*/  LOP3.LUT R2, R11, UR6, RZ, 0x3c, !PT ;  /* 0x000000060b027c12 */ /* 0x000fc8000f8e3cff */
[----:B--2---:R-:W-:-:S04]  /*3d70*/  SHF.L.U32 R3, R2, 0x1f, RZ ;  /* 0x0000001f02037819 */ /* 0x004fc800000006ff */
[----:B------:R-:W1:Y:S02]  /*3d80*/  SYNCS.PHASECHK.TRANS64.TRYWAIT P0, [UR5], R3 ;  /* 0x00000003ff0075a7 */ /* 0x000e640008001105 */
[----:B-1----:R-:W-:Y:S05]  /*3d90*/  @!P0 BRA `(.L_x_74) ;  /* 0x0000004400bc8947 */ /* 0x002fea0003800000 */
.L_x_141:
        /* <DEDUP_REMOVED lines=9> */
.L_x_143:
[----:B------:R-:W-:-:S04]  /*3e30*/  UIADD3 UR4, UPT, UPT, UR4, 0x1, URZ ;  /* 0x0000000104047890 */ /* 0x000fc8000fffe0ff */
[----:B------:R-:W-:-:S04]  /*3e40*/  UISETP.NE.AND UP0, UPT, UR4, 0x4, UPT ;  /* 0x000000040400788c */ /* 0x000fc8000bf05270 */
[----:B------:R-:W-:Y:S02]  /*3e50*/  USEL UR5, URZ, 0x1, UP0 ;  /* 0x00000001ff057887 */ /* 0x000fe40008000000 */
[----:B------:R-:W-:-:S04]  /*3e60*/  USEL UR4, UR4, URZ, UP0 ;  /* 0x000000ff04047287 */ /* 0x000fc80008000000 */
[----:B------:R-:W-:Y:S01]  /*3e70*/  ULEA UR4, UR4, UR27, 0x3 ;  /* 0x0000001b04047291 */ /* 0x000fe2000f8e18ff */
[----:B-1----:R-:W-:-:S04]  /*3e80*/  LOP3.LUT R3, R2, UR5, RZ, 0x3c, !PT ;  /* 0x0000000502037c12 */ /* 0x002fc8000f8e3cff */
[----:B------:R-:W-:-:S04]  /*3e90*/  SHF.L.U32 R3, R3, 0x1f, RZ ;  /* 0x0000001f03037819 */ /* 0x000fc800000006ff */
[----:B------:R-:W1:Y:S02]  /*3ea0*/  SYNCS.PHASECHK.TRANS64.TRYWAIT P0, [UR4], R3 ;  /* 0x00000003ff0075a7 */ /* 0x000e640008001104 */
[----:B-1----:R-:W-:Y:S05]  /*3eb0*/  @!P0 BRA `(.L_x_76) ;  /* 0x0000004400a48947 */ /* 0x002fea0003800000 */
.L_x_145:
[----:B------:R-:W-:Y:S01]  /*3ec0*/  NOP ;  /* 0x0000000000007918 */ /* 0x000fe20000000000 */
[----:B-1----:R-:W1:Y:S01]  /*3ed0*/  LDS R0, [UR8+0x14] ;  /* 0x00001408ff007984 */ /* 0x002e620008000800 */
[----:B------:R-:W-:Y:S01]  /*3ee0*/  ULOP3.LUT UR4, UR42, 0xffff, URZ, 0xc0, !UPT ;  /* 0x0000ffff2a047892 */ /* 0x000fe2000f8ec0ff */
[----:B------:R-:W-:Y:S01]  /*3ef0*/  UMOV UR5, 0xffff ;  /* 0x0000ffff00057882 */ /* 0x000fe20000000000 */
[----:B------:R-:W-:Y:S02]  /*3f00*/  UMOV UR6, 0x1 ;  /* 0x0000000100067882 */ /* 0x000fe40000000000 */
[----:B------:R-:W-:-:S04]  /*3f10*/  USHF.R.U32.HI UR4, URZ, 0x5, UR4 ;  /* 0x00000005ff047899 */ /* 0x000fc80008011604 */
[----:B------:R-:W-:Y:S02]  /*3f20*/  USHF.L.U32 UR5, UR5, UR4, URZ ;  /* 0x0000000405057299 */ /* 0x000fe400080006ff */
[----:B------:R-:W-:-:S04]  /*3f30*/  USHF.L.U32 UR4, UR6, UR4, URZ ;  /* 0x0000000406047299 */ /* 0x000fc800080006ff */
[----:B-1----:R-:W-:-:S04]  /*3f40*/  LOP3.LUT R0, R0, UR5, RZ, 0xc0, !PT ;  /* 0x0000000500007c12 */ /* 0x002fc8000f8ec0ff */
[----:B------:R-:W-:-:S13]  /*3f50*/  ISETP.NE.AND P0, PT, R0, UR5, PT ;  /* 0x0000000500007c0c */ /* 0x000fda000bf05270 */
[----:B------:R-:W-:Y:S05]  /*3f60*/  @P0 BRA `(.L_x_77) ;  /* 0x0000000000580947 */ /* 0x000fea0003800000 */
[----:B------:R-:W1:Y:S02]  /*3f70*/  LDS R0, [UR8+0x18] ;  /* 0x00001808ff007984 */ /* 0x000e640008000800 */
[----:B-1----:R-:W-:-:S04]  /*3f80*/  LOP3.LUT R0, R0, UR4, RZ, 0xc0, !PT ;  /* 0x0000000400007c12 */ /* 0x002fc8000f8ec0ff */
[----:B------:R-:W-:-:S13]  /*3f90*/  ISETP.NE.AND P0, PT, R0, UR4, PT ;  /* 0x0000000400007c0c */ /* 0x000fda000bf05270 */
[----:B------:R-:W-:Y:S05]  /*3fa0*/  @P0 BRA `(.L_x_78) ;  /* 0x00000000003c0947 */ /* 0x000fea0003800000 */
[----:B------:R-:W1:Y:S01]  /*3fb0*/  S2R R2, SR_LANEID ;  /* 0x0000000000027919 */ /* 0x000e620000000000 */
[----:B------:R-:W-:Y:S01]  /*3fc0*/  ULOP3.LUT UR5, URZ, UR5, URZ, 0x33, !UPT ;  /* 0x00000005ff057292 */ /* 0x000fe2000f8e33ff */
[----:B------:R-:W-:Y:S01]  /*3fd0*/  LOP3.LUT R4, RZ, UR4, RZ, 0x33, !PT ;  /* 0x00000004ff047c12 */ /* 0x000fe2000f8e33ff */
[----:B------:R-:W-:Y:S02]  /*3fe0*/  VOTEU.ANY UR4, UPT, PT ;  /* 0x0000000000047886 */ /* 0x000fe400038e0100 */
[----:B------:R-:W-:Y:S01]  /*3ff0*/  UFLO.U32 UR4, UR4 ;  /* 0x00000004000472bd */ /* 0x000fe200080e0000 */
[----:B------:R-:W2:Y:S01]  /*4000*/  REDUX UR6, R4 ;  /* 0x00000000040673c4 */ /* 0x000ea20000000000 */
[----:B------:R-:W-:-:S06]  /*4010*/  IMAD.U32 R0, RZ, RZ, UR5 ;  /* 0x00000005ff007e24 */ /* 0x000fcc000f8e00ff */
[----:B------:R4:W-:Y:S01]  /*4020*/  UTCATOMSWS.AND URZ, UR5 ;  /* 0x0000000500ff79e3 */ /* 0x0009e20008000000 */
[----:B------:R-:W3:Y:S01]  /*4030*/  REDUX UR7, R0 ;  /* 0x00000000000773c4 */ /* 0x000ee20000000000 */
[----:B-1----:R-:W-:Y:S01]  /*4040*/  ISETP.EQ.U32.AND P0, PT, R2, UR4, PT ;  /* 0x0000000402007c0c */ /* 0x002fe2000bf02070 */
[----:B--2---:R-:W-:Y:S01]  /*4050*/  IMAD.U32 R2, RZ, RZ, UR6 ;  /* 0x00000006ff027e24 */ /* 0x004fe2000f8e00ff */
[----:B---3--:R-:W-:-:S11]  /*4060*/  MOV R3, UR7 ;  /* 0x0000000700037c02 */ /* 0x008fd60008000f00 */
[----:B------:R4:W-:Y:S04]  /*4070*/  @P0 ATOMS.AND RZ, [UR8+0x14], R3 ;  /* 0x00001403ffff098c */ /* 0x0009e8000a800008 */
[----:B------:R4:W-:Y:S01]  /*4080*/  @P0 ATOMS.AND RZ, [UR8+0x18], R2 ;  /* 0x00001802ffff098c */ /* 0x0009e2000a800008 */
[----:B------:R-:W-:Y:S05]  /*4090*/  BRA `(.L_x_79) ;  /* 0x0000000000147947 */ /* 0x000fea0003800000 */
.L_x_78:
[----:B------:R-:W-:Y:S02]  /*40a0*/  MOV R2, 0x40c0 ;  /* 0x000040c000027802 */ /* 0x000fe40000000f00 */
[----:B---3-5:R-:W-:Y:S05]  /*40b0*/  CALL.REL.NOINC `($__internal_0_$__cuda_sm10x_tcgen05_guardrail_trap_col_being_dealloced_not_returned_by_alloc) ;  /* 0x0000004400c47944 */ /* 0x028fea0003c00000 */
[----:B------:R-:W-:Y:S05]  /*40c0*/  BRA `(.L_x_79) ;  /* 0x0000000000087947 */ /* 0x000fea0003800000 */
.L_x_77:
[----:B------:R-:W-:Y:S02]  /*40d0*/  MOV R2, 0x40f0 ;  /* 0x000040f000027802 */ /* 0x000fe40000000f00 */
[----:B---3-5:R-:W-:Y:S05]  /*40e0*/  CALL.REL.NOINC `($__internal_2_$__cuda_sm10x_tcgen05_guardrail_trap_unallocated_columns_being_dealloced) ;  /* 0x0000004400d07944 */ /* 0x028fea0003c00000 */
.L_x_79:
[----:B------:R-:W-:Y:S01]  /*40f0*/  NOP ;  /* 0x0000000000007918 */ /* 0x000fe20000000000 */
[----:B----4-:R-:W-:Y:S05]  /*4100*/  EXIT ;  /* 0x000000000000794d */ /* 0x010fea0003800000 */
.L_x_61:
[----:B------:R-:W-:-:S09]  /*4110*/  UISETP.NE.OR UP0, UPT, UR20, 0x3, !UP3 ;  /* 0x000000031400788c */ /* 0x000fd2000df05670 */
[----:B------:R-:W-:Y:S05]  /*4120*/  BRA.U UP0, `(.L_x_80) ;  /* 0x0000000d00b87547 */ /* 0x000fea000b800000 */
[----:B------:R-:W2:Y:S01]  /*4130*/  LDCU.64 UR4, c[0x0][0x888] ;  /* 0x00011100ff0477ac */ /* 0x000ea20008000a00 */
[----:B------:R-:W3:Y:S01]  /*4140*/  S2UR UR10, SR_CgaCtaId ;  /* 0x00000000000a79c3 */ /* 0x000ee20000008800 */
[----:B------:R-:W-:Y:S02]  /*4150*/  HFMA2 R9, -RZ, RZ, 0, 0 ;  /* 0x00000000ff097431 */ /* 0x000fe400000001ff */
[----:B------:R-:W-:Y:S01]  /*4160*/  IMAD.MOV.U32 R11, RZ, RZ, 0x1 ;  /* 0x00000001ff0b7424 */ /* 0x000fe200078e00ff */
[----:B------:R-:W4:Y:S01]  /*4170*/  LDCU UR38, c[0x0][0x370] ;  /* 0x00006e00ff2677ac */ /* 0x000f220008000800 */
[----:B------:R-:W-:Y:S01]  /*4180*/  IMAD.MOV.U32 R10, RZ, RZ, RZ ;  /* 0x000000ffff0a7224 */ /* 0x000fe200078e00ff */
[----:B------:R-:W-:Y:S01]  /*4190*/  MOV R8, 0x1c00 ;  /* 0x00001c0000087802 */ /* 0x000fe20000000f00 */
[----:B------:R-:W4:Y:S01]  /*41a0*/  LDCU.128 UR52, c[0x0][0xb10] ;  /* 0x00016200ff3477ac */ /* 0x000f220008000c00 */
[----:B------:R-:W1:Y:S01]  /*41b0*/  LDC.64 R12, c[0x0][0x348] ;  /* 0x0000d200ff0c7b82 */ /* 0x000e620000000a00 */
[----:B------:R-:W3:Y:S01]  /*41c0*/  LDCU UR37, c[0x0][0x374] ;  /* 0x00006e80ff2577ac */ /* 0x000ee20008000800 */
[----:B------:R-:W3:Y:S01]  /*41d0*/  LDCU.64 UR30, c[0x0][0x890] ;  /* 0x00011200ff1e77ac */ /* 0x000ee20008000a00 */
[----:B--2---:R-:W-:Y:S01]  /*41e0*/  UISETP.NE.U32.AND UP0, UPT, UR4, URZ, UPT ;  /* 0x000000ff0400728c */ /* 0x004fe2000bf05070 */
[----:B------:R-:W2:Y:S01]  /*41f0*/  LDCU UR15, c[0x0][0xb0c] ;  /* 0x00016180ff0f77ac */ /* 0x000ea20008000800 */
[----:B------:R-:W2:Y:S01]  /*4200*/  LDCU UR44, c[0x0][0xb20] ;  /* 0x00016400ff2c77ac */ /* 0x000ea20008000800 */
[----:B------:R-:W2:Y:S01]  /*4210*/  LDCU UR4, c[0x0][0xb30] ;  /* 0x00016600ff0477ac */ /* 0x000ea20008000800 */
[----:B------:R-:W-:Y:S01]  /*4220*/  UMOV UR21, 0x400 ;  /* 0x0000040000157882 */ /* 0x000fe20000000000 */
[----:B----4-:R-:W-:-:S02]  /*4230*/  UIMAD.WIDE.U32 UR6, UR38, UR52, URZ ;  /* 0x00000034260672a5 */ /* 0x010fc4000f8e00ff */
[----:B---3--:R-:W-:Y:S02]  /*4240*/  UIMAD.WIDE.U32 UR8, UR37, UR55, URZ ;  /* 0x00000037250872a5 */ /* 0x008fe4000f8e00ff */
[----:B------:R-:W-:Y:S02]  /*4250*/  ULEA UR21, UR10, UR21, 0x18 ;  /* 0x000000150a157291 */ /* 0x000fe4000f8ec0ff */
[----:B------:R-:W-:Y:S02]  /*4260*/  UISETP.NE.U32.AND UP6, UPT, UR30, URZ, UPT ;  /* 0x000000ff1e00728c */ /* 0x000fe4000bfc5070 */
[----:B------:R-:W-:Y:S02]  /*4270*/  UIADD3 UR39, UPT, UPT, UR21, 0x90, URZ ;  /* 0x0000009015277890 */ /* 0x000fe4000fffe0ff */
[----:B------:R-:W-:Y:S02]  /*4280*/  UISETP.NE.AND.EX UP5, UPT, UR5, URZ, UPT, UP0 ;  /* 0x000000ff0500728c */ /* 0x000fe4000bfa5300 */
[----:B------:R-:W-:Y:S01]  /*4290*/  UISETP.NE.AND UP0, UPT, UR41, 0x1, UPT ;  /* 0x000000012900788c */ /* 0x000fe2000bf05270 */
[----:B------:R-:W-:Y:S01]  /*42a0*/  UMOV UR6, UR7 ;  /* 0x0000000700067c82 */ /* 0x000fe20008000000 */
[----:B------:R-:W-:Y:S01]  /*42b0*/  UMOV UR40, UR9 ;  /* 0x0000000900287c82 */ /* 0x000fe20008000000 */
[----:B------:R-:W-:-:S02]  /*42c0*/  USEL UR43, URZ, 0x1, UP4 ;  /* 0x00000001ff2b7887 */ /* 0x000fc4000a000000 */
[----:B--2---:R-:W-:Y:S02]  /*42d0*/  UISETP.NE.AND UP0, UPT, UR15, 0x1, UPT ;  /* 0x000000010f00788c */ /* 0x004fe4000bf05270 */
[----:B------:R-:W-:Y:S02]  /*42e0*/  UPLOP3.LUT UP1, UPT, UPT, UPT, UPT, 0x40, 0x4 ;  /* 0x000000000004789c */ /* 0x000fe40003f2e870 */
[----:B------:R-:W-:Y:S01]  /*42f0*/  UISETP.GE.AND UP3, UPT, UR41, 0x1, UPT ;  /* 0x000000012900788c */ /* 0x000fe2000bf66270 */
[----:B------:R-:W2:Y:S01]  /*4300*/  LDCU.64 UR22, c[0x0][0xb28] ;  /* 0x00016500ff1677ac */ /* 0x000ea20008000a00 */
[----:B------:R-:W-:Y:S02]  /*4310*/  UISETP.NE.AND.EX UP6, UPT, UR31, URZ, UPT, UP6 ;  /* 0x000000ff1f00728c */ /* 0x000fe4000bfc5360 */
[----:B------:R-:W-:Y:S02]  /*4320*/  UPRMT UR39, UR10, 0x654, UR39 ;  /* 0x000006540a277896 */ /* 0x000fe40008000027 */
[----:B------:R-:W-:-:S02]  /*4330*/  USHF.R.U32.HI UR42, URZ, UR53, UR6 ;  /* 0x00000035ff2a7299 */ /* 0x000fc40008011606 */
[----:B------:R-:W-:Y:S02]  /*4340*/  USHF.R.U32.HI UR40, URZ, UR44, UR40 ;  /* 0x0000002cff287299 */ /* 0x000fe40008011628 */
[----:B------:R-:W-:Y:S02]  /*4350*/  UISETP.NE.AND UP0, UPT, UR54, 0x1, UPT ;  /* 0x000000013600788c */ /* 0x000fe4000bf05270 */
[----:B-1----:R-:W-:-:S11]  /*4360*/  UISETP.NE.AND UP4, UPT, UR4, 0x1, UPT ;  /* 0x000000010400788c */ /* 0x002fd6000bf85270 */
.L_x_88:
[C---:B------:R-:W-:Y:S02]  /*4370*/  LEA R3, R10.reuse, UR21, 0x3 ;  /* 0x000000150a037c11 */ /* 0x040fe4000f8e18ff */
[----:B------:R-:W-:Y:S02]  /*4380*/  SHF.L.U32 R0, R9, 0x1f, RZ ;  /* 0x0000001f09007819 */ /* 0x000fe400000006ff */
[----:B------:R-:W-:Y:S02]  /*4390*/  LEA R5, R10, UR21, 0x4 ;  /* 0x000000150a057c11 */ /* 0x000fe4000f8e20ff */
[----:B-1----:R-:W1:Y:S02]  /*43a0*/  SYNCS.PHASECHK.TRANS64.TRYWAIT P0, [R3+URZ+0xb0], R0 ;  /* 0x0000b000030075a7 */ /* 0x002e6400080011ff */
[----:B-1----:R-:W-:Y:S05]  /*43b0*/  @!P0 BRA `(.L_x_81) ;  /* 0x00000040007c8947 */ /* 0x002fea0003800000 */
.L_x_146:
        /* <DEDUP_REMOVED lines=8> */
[----:B---3--:R-:W-:Y:S11]  /*4440*/  LOP3.LUT P0, RZ, R6, 0x1, RZ, 0xc0, !PT ;  /* 0x0000000106ff7812 */ /* 0x008ff6000780c0ff */
[----:B------:R-:W-:Y:S02]  /*4450*/  @!UPT UIADD3 URZ, UPT, UPT, URZ, URZ, URZ ;  /* 0x000000fffffff290 */ /* 0x000fe4000fffe0ff */
[----:B----4-:R-:W-:Y:S01]  /*4460*/  VOTEU.ANY UP3, P0 ;  /* 0x0000000000ff7886 */ /* 0x010fe20000060100 */
[----:B------:R-:W-:Y:S11]  /*4470*/  PLOP3.LUT P0, PT, PT, PT, UP3, 0x80, 0x8 ;  /* 0x000000000008781c */ /* 0x000ff60003f0f038 */
[----:B------:R-:W-:Y:S02]  /*4480*/  @!UPT UIADD3 URZ, UPT, UPT, URZ, URZ, URZ ;  /* 0x000000fffffff290 */ /* 0x000fe4000fffe0ff */
[----:B-1----:R-:W-:Y:S02]  /*4490*/  @P0 SHF.R.U32.HI R0, RZ, 0x10, R5 ;  /* 0x00000010ff000819 */ /* 0x002fe40000011605 */
[----:B------:R-:W-:Y:S02]  /*44a0*/  @P0 MOV R2, R4 ;  /* 0x0000000400020202 */ /* 0x000fe40000000f00 */
[----:B------:R-:W-:Y:S01]  /*44b0*/  @P0 R2UR UR4, R0 ;  /* 0x00000000000402ca */ /* 0x000fe200000e0000 */
[----:B------:R-:W-:Y:S01]  /*44c0*/  VIADD R0, R3, 0xc0 ;  /* 0x000000c003007836 */ /* 0x000fe20000000000 */
[----:B------:R-:W-:Y:S02]  /*44d0*/  @P0 LOP3.LUT R4, R5, 0xffff, RZ, 0xc0, !PT ;  /* 0x0000ffff05040812 */ /* 0x000fe400078ec0ff */
[----:B------:R-:W-:Y:S02]  /*44e0*/  @P0 R2UR UR6, R2 ;  /* 0x00000000020602ca */ /* 0x000fe400000e0000 */
[----:B------:R-:W-:Y:S02]  /*44f0*/  PRMT R0, RZ, 0x654, R0 ;  /* 0x00000654ff007816 */ /* 0x000fe40000000000 */
[----:B------:R-:W-:Y:S02]  /*4500*/  @P0 R2UR UR5, R4 ;  /* 0x00000000040502ca */ /* 0x000fe400000e0000 */
[----:B------:R1:W-:Y:S03]  /*4510*/  SYNCS.ARRIVE.TRANS64.RED.A1T0 RZ, [R0+URZ], RZ ;  /* 0x000000ff00ff79a7 */ /* 0x0003e600081004ff */
[----:B------:R-:W-:Y:S04]  /*4520*/  @UP3 UMOV UR29, UR4 ;  /* 0x00000004001d3c82 */ /* 0x000fe80008000000 */
[----:B------:R-:W-:Y:S04]  /*4530*/  @UP3 UMOV UR14, UR6 ;  /* 0x00000006000e3c82 */ /* 0x000fe80008000000 */
[----:B------:R-:W-:Y:S01]  /*4540*/  @UP3 UMOV UR13, UR5 ;  /* 0x00000005000d3c82 */ /* 0x000fe20008000000 */
[----:B------:R-:W-:Y:S05]  /*4550*/  BRA.U !UP0, `(.L_x_82) ;  /* 0x0000000108c07547 */ /* 0x000fea000b800000 */
[----:B------:R-:W-:Y:S02]  /*4560*/  UIMAD.WIDE.U32 UR8, UR13, UR55, URZ ;  /* 0x000000370d0872a5 */ /* 0x000fe4000f8e00ff */
[----:B------:R-:W-:Y:S02]  /*4570*/  UP2UR UR12, UPR, URZ, 0x4 ;  /* 0x00000004ff0c7883 */ /* 0x000fe40008000000 */
[----:B------:R-:W-:Y:S02]  /*4580*/  UISETP.NE.AND UP2, UPT, UR54, 0x1, UPT ;  /* 0x000000013600788c */ /* 0x000fe4000bf45270 */
[----:B------:R-:W-:Y:S02]  /*4590*/  UIMAD.WIDE.U32 UR10, UR14, UR52, URZ ;  /* 0x000000340e0a72a5 */ /* 0x000fe4000f8e00ff */
[----:B------:R-:W-:Y:S02]  /*45a0*/  USEL UR4, UR37, UR40, !UP2 ;  /* 0x0000002825047287 */ /* 0x000fe4000d000000 */
[----:B------:R-:W-:Y:S02]  /*45b0*/  UISETP.NE.AND UP0, UPT, UR15, 0x1, UPT ;  /* 0x000000010f00788c */ /* 0x000fe4000bf05270 */
[----:B------:R-:W-:Y:S02]  /*45c0*/  UP2UR UR20, UPR, URZ, 0x2 ;  /* 0x00000002ff147883 */ /* 0x000fe40008000000 */
[----:B------:R-:W-:Y:S02]  /*45d0*/  UISETP.NE.AND UP1, UPT, UR41, 0x1, UPT ;  /* 0x000000012900788c */ /* 0x000fe4000bf25270 */
[----:B--2---:R-:W-:Y:S02]  /*45e0*/  UIMAD.WIDE.U32 UR16, UR4, UR22, URZ ;  /* 0x00000016041072a5 */ /* 0x004fe4000f8e00ff */
[----:B------:R-:W-:Y:S01]  /*45f0*/  USEL UR7, UR38, UR42, !UP0 ;  /* 0x0000002a26077287 */ /* 0x000fe2000c000000 */
[----:B------:R-:W-:Y:S02]  /*4600*/  UMOV UR5, UR9 ;  /* 0x0000000900057c82 */ /* 0x000fe40008000000 */
[----:B------:R-:W-:Y:S02]  /*4610*/  USHF.R.U32.HI UR6, URZ, UR44, UR5 ;  /* 0x0000002cff067299 */ /* 0x000fe40008011605 */
[----:B------:R-:W-:Y:S02]  /*4620*/  UIMAD.WIDE.U32 UR18, UR7, UR22, URZ ;  /* 0x00000016071272a5 */ /* 0x000fe4000f8e00ff */
[----:B------:R-:W-:Y:S02]  /*4630*/  USEL UR6, UR13, UR6, !UP2 ;  /* 0x000000060d067287 */ /* 0x000fe4000d000000 */
[----:B------:R-:W-:Y:S01]  /*4640*/  UISETP.NE.AND UP2, UPT, UR12, URZ, UPT ;  /* 0x000000ff0c00728c */ /* 0x000fe2000bf45270 */
[----:B------:R-:W-:Y:S01]  /*4650*/  UMOV UR5, UR11 ;  /* 0x0000000b00057c82 */ /* 0x000fe20008000000 */
[----:B------:R-:W-:Y:S02]  /*4660*/  UIMAD.WIDE.U32 UR10, UR6, UR22, URZ ;  /* 0x00000016060a72a5 */ /* 0x000fe4000f8e00ff */
[----:B------:R-:W-:Y:S03]  /*4670*/  USHF.R.U32.HI UR8, URZ, UR53, UR5 ;  /* 0x00000035ff087299 */ /* 0x000fe60008011605 */
[----:B------:R-:W-:Y:S02]  /*4680*/  UMOV UR5, UR17 ;  /* 0x0000001100057c82 */ /* 0x000fe40008000000 */
[----:B------:R-:W-:Y:S03]  /*4690*/  @UP1 USHF.R.U32.HI UR4, URZ, UR23, UR5 ;  /* 0x00000017ff041299 */ /* 0x000fe60008011605 */
[----:B------:R-:W-:Y:S01]  /*46a0*/  UMOV UR5, UR19 ;  /* 0x0000001300057c82 */ /* 0x000fe20008000000 */
[----:B------:R-:W-:Y:S02]  /*46b0*/  UIMAD UR4, UR41, UR4, URZ ;  /* 0x00000004290472a4 */ /* 0x000fe4000f8e02ff */
[----:B------:R-:W-:Y:S02]  /*46c0*/  @UP1 USHF.R.U32.HI UR7, URZ, UR23, UR5 ;  /* 0x00000017ff071299 */ /* 0x000fe40008011605 */
[----:B------:R-:W-:Y:S02]  /*46d0*/  USEL UR5, UR14, UR8, !UP0 ;  /* 0x000000080e057287 */ /* 0x000fe4000c000000 */
[----:B------:R-:W-:Y:S02]  /*46e0*/  UIMAD UR8, UR41, UR7, URZ ;  /* 0x00000007290872a4 */ /* 0x000fe4000f8e02ff */
[----:B------:R-:W-:Y:S03]  /*46f0*/  UISETP.GE.AND UP0, UPT, UR6, UR4, UPT ;  /* 0x000000040600728c */ /* 0x000fe6000bf06270 */
[----:B------:R-:W-:Y:S01]  /*4700*/  UMOV UR4, UR11 ;  /* 0x0000000b00047c82 */ /* 0x000fe20008000000 */
[----:B------:R-:W-:Y:S02]  /*4710*/  UISETP.GE.OR UP0, UPT, UR5, UR8, UP0 ;  /* 0x000000080500728c */ /* 0x000fe40008706670 */
[----:B------:R-:W-:Y:S02]  /*4720*/  USHF.R.U32.HI UR4, URZ, UR23, UR4 ;  /* 0x00000017ff047299 */ /* 0x000fe40008011604 */
[----:B------:R-:W-:Y:S02]  /*4730*/  UIMAD.WIDE.U32 UR8, UR5, UR22, URZ ;  /* 0x00000016050872a5 */ /* 0x000fe4000f8e00ff */
[----:B------:R-:W-:Y:S04]  /*4740*/  USEL UR10, UR6, UR4, !UP1 ;  /* 0x00000004060a7287 */ /* 0x000fe8000c800000 */
[----:B------:R-:W-:Y:S01]  /*4750*/  UIADD3 UR11, UPT, UPT, -UR10, URZ, URZ ;  /* 0x000000ff0a0b7290 */ /* 0x000fe2000fffe1ff */
[----:B------:R-:W-:Y:S02]  /*4760*/  @!UP0 UMOV UR4, UR9 ;  /* 0x0000000900048c82 */ /* 0x000fe40008000000 */
[----:B------:R-:W-:Y:S02]  /*4770*/  @!UP0 USHF.R.U32.HI UR4, URZ, UR23, UR4 ;  /* 0x00000017ff048299 */ /* 0x000fe40008011604 */
[----:B------:R-:W-:Y:S02]  /*4780*/  UIMAD UR8, UR41, UR11, UR6 ;  /* 0x0000000b290872a4 */ /* 0x000fe4000f8e0206 */
[----:B------:R-:W-:Y:S02]  /*4790*/  @!UP0 USEL UR4, UR5, UR4, !UP1 ;  /* 0x0000000405048287 */ /* 0x000fe4000c800000 */
[----:B------:R-:W-:Y:S02]  /*47a0*/  UISETP.NE.AND UP1, UPT, UR20, URZ, UPT ;  /* 0x000000ff1400728c */ /* 0x000fe4000bf25270 */
[----:B------:R-:W-:Y:S02]  /*47b0*/  @!UP0 UIMAD UR7, UR7, UR8, UR4 ;  /* 0x00000008070782a4 */ /* 0x000fe4000f8e0204 */
[----:B------:R-:W-:Y:S02]  /*47c0*/  @!UP0 UIADD3 UR9, UPT, UPT, UR10, -UR4, URZ ;  /* 0x800000040a098290 */ /* 0x000fe4000fffe0ff */
[----:B------:R-:W-:Y:S02]  /*47d0*/  UIADD3 UR8, UPT, UPT, -UR6, URZ, URZ ;  /* 0x000000ff06087290 */ /* 0x000fe4000fffe1ff */
[----:B------:R-:W-:Y:S02]  /*47e0*/  UIADD3 UR4, UPT, UPT, -UR5, URZ, URZ ;  /* 0x000000ff05047290 */ /* 0x000fe4000fffe1ff */
[----:B------:R-:W-:Y:S03]  /*47f0*/  @!UP0 UIMAD UR6, UR9, UR41, UR5 ;  /* 0x00000029090682a4 */ /* 0x000fe6000f8e0205 */
[----:B------:R-:W-:Y:S01]  /*4800*/  @!UP0 UMOV UR5, UR7 ;  /* 0x0000000700058c82 */ /* 0x000fe20008000000 */
[----:B------:R-:W-:Y:S02]  /*4810*/  UIMAD UR7, UR15, UR4, UR14 ;  /* 0x000000040f0772a4 */ /* 0x000fe4000f8e020e */
[----:B------:R-:W-:Y:S02]  /*4820*/  UIMAD UR4, UR54, UR8, UR13 ;  /* 0x00000008360472a4 */ /* 0x000fe4000f8e020d */
[----:B------:R-:W-:Y:S02]  /*4830*/  UIMAD UR14, UR5, UR15, UR7 ;  /* 0x0000000f050e72a4 */ /* 0x000fe4000f8e0207 */
[----:B------:R-:W-:Y:S11]  /*4840*/  UIMAD UR13, UR6, UR54, UR4 ;  /* 0x00000036060d72a4 */ /* 0x000ff6000f8e0204 */
[----:B------:R-:W-:Y:S01]  /*4850*/  @!UPT UIADD3 URZ, UPT, UPT, URZ, URZ, URZ ;  /* 0x000000fffffff290 */ /* 0x000fe2000fffe0ff */
.L_x_82:
[----:B------:R-:W3:Y:S01]  /*4860*/  @!UP4 LDCU.128 UR8, c[0x0][0xb10] ;  /* 0x00016200ff08c7ac */ /* 0x000ee20008000c00 */
[----:B------:R-:W-:Y:S02]  /*4870*/  ISETP.NE.U32.AND P0, PT, RZ, UR30, PT ;  /* 0x0000001eff007c0c */ /* 0x000fe4000bf05070 */
[----:B------:R-:W-:Y:S02]  /*4880*/  SHF.L.U32 R2, R11, 0x1f, RZ ;  /* 0x0000001f0b027819 */ /* 0x000fe400000006ff */
[----:B------:R-:W-:Y:S01]  /*4890*/  ISETP.NE.AND.EX P0, PT, RZ, UR31, PT, P0 ;  /* 0x0000001fff007c0c */ /* 0x000fe2000bf05300 */
[----:B------:R-:W4:Y:S01]  /*48a0*/  @!UP4 LDCU UR5, c[0x0][0xb0c] ;  /* 0x00016180ff05c7ac */ /* 0x000f220008000800 */
[----:B---3--:R-:W-:Y:S07]  /*48b0*/  UIMAD.WIDE.U32 UR6, UR14, UR8, URZ ;  /* 0x000000080e0672a5 */ /* 0x008fee000f8e00ff */
[----:B------:R-:W-:Y:S01]  /*48c0*/  @!UP4 UMOV UR4, UR7 ;  /* 0x000000070004cc82 */ /* 0x000fe20008000000 */
[----:B----4-:R-:W-:Y:S02]  /*48d0*/  @!UP4 UISETP.NE.AND UP0, UPT, UR5, 0x1, UPT ;  /* 0x000000010500c88c */ /* 0x010fe4000bf05270 */
[----:B------:R-:W-:Y:S02]  /*48e0*/  @!UP4 USHF.R.U32.HI UR4, URZ, UR9, UR4 ;  /* 0x00000009ff04c299 */ /* 0x000fe40008011604 */
[----:B------:R-:W-:Y:S02]  /*48f0*/  UIMAD.WIDE.U32 UR6, UR13, UR11, URZ ;  /* 0x0000000b0d0672a5 */ /* 0x000fe4000f8e00ff */
[----:B------:R-:W-:Y:S02]  /*4900*/  @!UP4 USEL UR8, UR14, UR4, !UP0 ;  /* 0x000000040e08c287 */ /* 0x000fe4000c000000 */
[----:B------:R-:W-:Y:S03]  /*4910*/  @!UP4 UISETP.NE.AND UP0, UPT, UR10, 0x1, UPT ;  /* 0x000000010a00c88c */ /* 0x000fe6000bf05270 */
[----:B------:R-:W-:Y:S02]  /*4920*/  @!UP4 UMOV UR6, UR7 ;  /* 0x000000070006cc82 */ /* 0x000fe40008000000 */
[----:B------:R-:W3:Y:S02]  /*4930*/  @!UP4 LDCU UR4, c[0x0][0xb20] ;  /* 0x00016400ff04c7ac */ /* 0x000ee40008000800 */
[----:B---3--:R-:W-:Y:S04]  /*4940*/  @!UP4 USHF.R.U32.HI UR6, URZ, UR4, UR6 ;  /* 0x00000004ff06c299 */ /* 0x008fe80008011606 */
[----:B------:R-:W-:Y:S04]  /*4950*/  @!UP4 USEL UR6, UR13, UR6, !UP0 ;  /* 0x000000060d06c287 */ /* 0x000fe8000c000000 */
[----:B------:R-:W-:Y:S02]  /*4960*/  @!UP4 UIADD3 UR4, UPT, UPT, -UR8, UR6, URZ ;  /* 0x000000060804c290 */ /* 0x000fe4000fffe1ff */
[----:B------:R-:W-:Y:S02]  /*4970*/  @!UP4 UIADD3 UR6, UPT, UPT, UR8, -UR6, URZ ;  /* 0x800000060806c290 */ /* 0x000fe4000fffe0ff */
[----:B------:R-:W-:Y:S02]  /*4980*/  @!UP4 UIMAD UR14, UR4, UR5, UR14 ;  /* 0x00000005040ec2a4 */ /* 0x000fe4000f8e020e */
[----:B------:R-:W-:Y:S01]  /*4990*/  @!UP4 UIMAD UR13, UR6, UR10, UR13 ;  /* 0x0000000a060dc2a4 */ /* 0x000fe2000f8e020d */
[----:B------:R-:W-:Y:S11]  /*49a0*/  BRA.U UP1, `(.L_x_83) ;  /* 0x0000000101107547 */ /* 0x000ff6000b800000 */
[----:B-1----:R-:W-:Y:S04]  /*49b0*/  MOV R0, UR43 ;  /* 0x0000002b00007c02 */ /* 0x002fe80008000f00 */
[----:B------:R-:W-:Y:S04]  /*49c0*/  SHF.L.U32 R3, R0, 0x1f, RZ ;  /* 0x0000001f00037819 */ /* 0x000fe800000006ff */
[----:B------:R-:W1:Y:S02]  /*49d0*/  SYNCS.PHASECHK.TRANS64.TRYWAIT P1, [UR21+0xa8], R3 ;  /* 0x0000a803ff0075a7 */ /* 0x000e640008021115 */
[----:B-1----:R-:W-:Y:S05]  /*49e0*/  @!P1 BRA `(.L_x_84) ;  /* 0x0000003c00049947 */ /* 0x002fea0003800000 */
.L_x_83:
[----:B------:R-:W-:Y:S05]  /*49f0*/  BRA.U !UP6, `(.L_x_85) ;  /* 0x000000010e387547 */ /* 0x000fea000b800000 */
[----:B------:R-:W-:Y:S01]  /*4a00*/  UPLOP3.LUT UP2, UPT, UPT, UPT, UP5, 0x80, 0x8 ;  /* 0x000000000008789c */ /* 0x000fe20003f4f050 */
[----:B------:R-:W-:Y:S01]  /*4a10*/  HFMA2 R121, -RZ, RZ, 0, 5.9604644775390625e-08 ;  /* 0x00000001ff797431 */ /* 0x000fe200000001ff */
[----:B------:R-:W1:Y:S04]  /*4a20*/  LDCU.64 UR8, c[0x0][0x358] ;  /* 0x00006b00ff0877ac */ /* 0x000e680008000a00 */
[----:B------:R-:W-:Y:S05]  /*4a30*/  PLOP3.LUT P1, PT, PT, PT, UP2, 0x80, 0x8 ;  /* 0x000000000008781c */ /* 0x000fea0003f2f028 */
[----:B------:R-:W3:Y:S01]  /*4a40*/  @UP2 LDCU.64 UR4, c[0x0][0x888] ;  /* 0x00011100ff0427ac */ /* 0x000ee20008000a00 */
[----:B------:R-:W-:Y:S04]  /*4a50*/  @UP2 UIMAD UR6, UR36, UR30, URZ ;  /* 0x0000001e240622a4 */ /* 0x000fe8000f8e02ff */
[----:B---3--:R-:W-:Y:S06]  /*4a60*/  @UP2 UIMAD.WIDE UR4, UR6, 0x4, UR4 ;  /* 0x00000004060428a5 */ /* 0x008fec000f8e0204 */
[----:B------:R-:W-:Y:S02]  /*4a70*/  IMAD.U32 R4, RZ, RZ, UR4 ;  /* 0x00000004ff047e24 */ /* 0x000fe4000f8e00ff */
[----:B------:R-:W-:Y:S05]  /*4a80*/  IMAD.U32 R5, RZ, RZ, UR5 ;  /* 0x00000005ff057e24 */ /* 0x000fea000f8e00ff */
[----:B-1----:R-:W3:Y:S02]  /*4a90*/  @P1 LDG.E R0, desc[UR8][R4.64] ;  /* 0x0000000804001981 */ /* 0x002ee4000c1e1900 */
[----:B---3--:R-:W-:Y:S01]  /*4aa0*/  @P1 R2UR UR45, R0 ;  /* 0x00000000002d12ca */ /* 0x008fe200000e0000 */
[----:B------:R-:W-:Y:S05]  /*4ab0*/  IMAD.MOV.U32 R0, RZ, RZ, 0x1 ;  /* 0x00000001ff007424 */ /* 0x000fea00078e00ff */
[----:B------:R-:W-:Y:S08]  /*4ac0*/  @!P1 PRMT R121, R0, 0x7610, R121 ;  /* 0x0000761000799816 */ /* 0x000ff00000000079 */
[----:B------:R-:W3:Y:S02]  /*4ad0*/  @!UP2 LDCU UR45, c[0x0][0x880] ;  /* 0x00011000ff2da7ac */ /* 0x000ee40008000800 */
.L_x_85:
[----:B---3--:R-:W-:Y:S01]  /*4ae0*/  @!P0 FSETP.EQ.AND P2, PT, RZ, UR45, PT ;  /* 0x0000002dff008c0b */ /* 0x008fe2000bf42000 */
[----:B------:R-:W-:Y:S01]  /*4af0*/  @!UPT UIADD3 URZ, UPT, UPT, URZ, URZ, URZ ;  /* 0x000000fffffff290 */ /* 0x000fe2000fffe0ff */
[----:B------:R-:W-:Y:S11]  /*4b00*/  @!P0 BRA `(.L_x_86) ;  /* 0x0000000000148947 */ /* 0x000ff60003800000 */
[----:B------:R-:W-:Y:S02]  /*4b10*/  LOP3.LUT P0, RZ, R121, 0xff, RZ, 0xc0, !PT ;  /* 0x000000ff79ff7812 */ /* 0x000fe4000780c0ff */
[----:B------:R-:W-:Y:S04]  /*4b20*/  PLOP3.LUT P2, PT, PT, PT, UP2, 0x80, 0x8 ;  /* 0x000000000008781c */ /* 0x000fe80003f4f028 */
[----:B------:R-:W-:Y:S07]  /*4b30*/  PLOP3.LUT P2, PT, P2, PT, PT, 0x8, 0x80 ;  /* 0x000000000080781c */ /* 0x000fee000174e170 */
[----:B------:R-:W-:Y:S11]  /*4b40*/  @P0 FSETP.EQ.AND P2, PT, RZ, UR45, PT ;  /* 0x0000002dff000c0b */ /* 0x000ff6000bf42000 */
[----:B------:R-:W-:Y:S02]  /*4b50*/  @!UPT UIADD3 URZ, UPT, UPT, URZ, URZ, URZ ;  /* 0x000000fffffff290 */ /* 0x000fe4000fffe0ff */
.L_x_86:
[----:B------:R-:W3:Y:S01]  /*4b60*/  SYNCS.PHASECHK.TRANS64.TRYWAIT P0, [UR21+0x98], R2 ;  /* 0x00009802ff0075a7 */ /* 0x000ee20008001115 */
[----:B------:R-:W-:Y:S02]  /*4b70*/  ELECT P1, URZ, PT ;  /* 0x0000000000ff782f */ /* 0x000fe40003820000 */
[----:B------:R-:W-:Y:S01]  /*4b80*/  IADD3 R10, PT, PT, R10, 0x1, RZ ;  /* 0x000000010a0a7810 */ /* 0x000fe20007ffe0ff */
[----:B---3--:R-:W-:Y:S10]  /*4b90*/  @!P0 BRA `(.L_x_87) ;  /* 0x0000003800b08947 */ /* 0x008ff40003800000 */
.L_x_149:
[----:B------:R-:W-:Y:S01]  /*4ba0*/  PLOP3.LUT P1, PT, P2, P1, PT, 0xf2, 0x2f ;  /* 0x00000000002f781c */ /* 0x000fe20001723e72 */
[----:B------:R-:W-:Y:S01]  /*4bb0*/  UMOV UR6, 0x0 ;  /* 0x0000000000067882 */ /* 0x000fe20000000000 */
[----:B------:R-:W-:Y:S01]  /*4bc0*/  UMOV UR7, 0x10000000 ;  /* 0x1000000000077882 */ /* 0x000fe20000000000 */
[----:B------:R-:W-:Y:S01]  /*4bd0*/  UMOV UR12, UR36 ;  /* 0x00000024000c7c82 */ /* 0x000fe20008000000 */
[----:B------:R-:W-:Y:S01]  /*4be0*/  UMOV UR20, UR36 ;  /* 0x0000002400147c82 */ /* 0x000fe20008000000 */
[----:B------:R-:W-:Y:S01]  /*4bf0*/  UMOV UR28, UR36 ;  /* 0x00000024001c7c82 */ /* 0x000fe20008000000 */
[----:B------:R-:W-:Y:S02]  /*4c00*/  R2UR UR46, R123 ;  /* 0x000000007b2e72ca */ /* 0x000fe400000e0000 */
[----:B------:R-:W-:Y:S05]  /*4c10*/  LOP3.LUT R11, R11, 0x1, RZ, 0x3c, !PT ;  /* 0x000000010b0b7812 */ /* 0x000fea00078e3cff */
[----:B-1----:R-:W-:Y:S01]  /*4c20*/  @!P1 IADD3 R2, P0, PT, R12, 0x580, RZ ;  /* 0x000005800c029810 */ /* 0x002fe20007f1e0ff */
[----:B------:R-:W-:Y:S01]  /*4c30*/  VOTEU.ALL UP0, P1 ;  /* 0x0000000000ff7886 */ /* 0x000fe20000800000 */
[----:B------:R-:W-:Y:S02]  /*4c40*/  VOTEU.ALL UP1, P1 ;  /* 0x0000000000ff7886 */ /* 0x000fe40000820000 */
[----:B------:R-:W-:Y:S01]  /*4c50*/  @!P1 R2UR UR5, R2 ;  /* 0x00000000020592ca */ /* 0x000fe200000e0000 */
[----:B------:R-:W-:Y:S01]  /*4c60*/  @!P1 IMAD.X R0, RZ, RZ, R13, P0 ;  /* 0x000000ffff009224 */ /* 0x000fe200000e060d */
[----:B------:R-:W-:Y:S01]  /*4c70*/  @!UP0 USHF.L.U32 UR35, UR48, 0x6, URZ ;  /* 0x0000000630238899 */ /* 0x000fe200080006ff */
[----:B------:R-:W-:Y:S01]  /*4c80*/  ISETP.NE.AND P0, PT, R10, 0x2, PT ;  /* 0x000000020a00780c */ /* 0x000fe20003f05270 */
[----:B------:R-:W-:Y:S02]  /*4c90*/  @!UP0 UIMAD UR34, UR49, 0x70, URZ ;  /* 0x00000070312288a4 */ /* 0x000fe4000f8e02ff */
[----:B------:R-:W-:Y:S01]  /*4ca0*/  @!P1 R2UR UR4, R0 ;  /* 0x00000000000492ca */ /* 0x000fe200000e0000 */
[----:B------:R-:W-:Y:S01]  /*4cb0*/  @!UP0 UIADD3 UR32, UPT, UPT, UR21, 0x180, URZ ;  /* 0x0000018015208890 */ /* 0x000fe2000fffe0ff */
[----:B------:R-:W-:Y:S01]  /*4cc0*/  SEL R0, RZ, 0x1, P0 ;  /* 0x00000001ff007807 */ /* 0x000fe20000000000 */
[----:B------:R-:W-:Y:S01]  /*4cd0*/  @!UP0 UIADD3 UR33, UPT, UPT, UR21, 0x90, URZ ;  /* 0x0000009015218890 */ /* 0x000fe2000fffe0ff */
[----:B------:R-:W-:Y:S01]  /*4ce0*/  SEL R10, R10, RZ, P0 ;  /* 0x000000ff0a0a7207 */ /* 0x000fe20000000000 */
[----:B------:R-:W-:Y:S01]  /*4cf0*/  @!UP0 UIADD3 UR8, UPT, UPT, UR21, 0x580, URZ ;  /* 0x0000058015088890 */ /* 0x000fe2000fffe0ff */
[----:B------:R-:W-:Y:S01]  /*4d00*/  LOP3.LUT R9, R9, R0, RZ, 0x3c, !PT ;  /* 0x0000000009097212 */ /* 0x000fe200078e3cff */
[----:B------:R-:W-:Y:S01]  /*4d10*/  IMAD.U32 R2, RZ, RZ, UR5 ;  /* 0x00000005ff027e24 */ /* 0x000fe2000f8e00ff */
[----:B------:R-:W-:Y:S02]  /*4d20*/  @!UP0 UIADD3 UR10, UPT, UPT, UR34, 0x10, URZ ;  /* 0x00000010220a8890 */ /* 0x000fe4000fffe0ff */
[----:B------:R-:W-:Y:S01]  /*4d30*/  UMOV UR9, UR33 ;  /* 0x0000002100097c82 */ /* 0x000fe20008000000 */
[----:B------:R-:W-:Y:S01]  /*4d40*/  UMOV UR11, UR35 ;  /* 0x00000023000b7c82 */ /* 0x000fe20008000000 */
[----:B------:R-:W-:Y:S01]  /*4d50*/  @!UP0 UIADD3 UR16, UPT, UPT, UR21, 0x980, URZ ;  /* 0x0000098015108890 */ /* 0x000fe2000fffe0ff */
[----:B------:R-:W-:Y:S01]  /*4d60*/  IMAD.U32 R3, RZ, RZ, UR4 ;  /* 0x00000004ff037e24 */ /* 0x000fe2000f8e00ff */
[----:B------:R-:W-:Y:S01]  /*4d70*/  @!P1 R2UR UR4, R2 ;  /* 0x00000000020492ca */ /* 0x000fe200000e0000 */
[----:B------:R-:W-:Y:S01]  /*4d80*/  @!UP0 UIADD3 UR18, UPT, UPT, UR34, 0x20, URZ ;  /* 0x0000002022128890 */ /* 0x000fe2000fffe0ff */
[----:B------:R-:W-:Y:S02]  /*4d90*/  UMOV UR17, UR33 ;  /* 0x0000002100117c82 */ /* 0x000fe40008000000 */
[----:B------:R-:W-:Y:S01]  /*4da0*/  @!P1 R2UR UR5, R3 ;  /* 0x00000000030592ca */ /* 0x000fe200000e0000 */
[----:B------:R-:W-:Y:S01]  /*4db0*/  UMOV UR19, UR35 ;  /* 0x0000002300137c82 */ /* 0x000fe20008000000 */
[----:B------:R-:W-:Y:S02]  /*4dc0*/  @!UP0 UIADD3 UR24, UPT, UPT, UR21, 0xd80, URZ ;  /* 0x00000d8015188890 */ /* 0x000fe4000fffe0ff */
[----:B------:R-:W-:Y:S01]  /*4dd0*/  @!UP0 UIADD3 UR26, UPT, UPT, UR34, 0x30, URZ ;  /* 0x00000030221a8890 */ /* 0x000fe2000fffe0ff */
[----:B------:R-:W-:Y:S01]  /*4de0*/  UMOV UR25, UR33 ;  /* 0x0000002100197c82 */ /* 0x000fe20008000000 */
[----:B------:R-:W-:Y:S01]  /*4df0*/  UMOV UR27, UR35 ;  /* 0x00000023001b7c82 */ /* 0x000fe20008000000 */
[----:B------:R-:W-:Y:S02]  /*4e00*/  UIADD3 UR49, UPT, UPT, UR13, UR63, URZ ;  /* 0x0000003f0d317290 */ /* 0x000fe4000fffe0ff */
[----:B------:R-:W-:Y:S04]  /*4e10*/  UIADD3 UR48, UPT, UPT, UR14, UR46, URZ ;  /* 0x0000002e0e307290 */ /* 0x000fe8000fffe0ff */
[----:B------:R1:W-:Y:S01]  /*4e20*/  @!UP1 UTMALDG.3D [UR32], [UR4], desc[UR6] ;  /* 0x00000620040095b4 */ /* 0x0003e20008011000 */
[----:B------:R-:W-:Y:S05]  /*4e30*/  VOTEU.ALL UP1, P1 ;  /* 0x0000000000ff7886 */ /* 0x000fea0000820000 */
[----:B------:R3:W-:Y:S01]  /*4e40*/  @!UP1 UTMALDG.3D [UR8], [UR4], desc[UR6] ;  /* 0x00000608040095b4 */ /* 0x0007e20008011000 */
[----:B------:R-:W-:Y:S05]  /*4e50*/  VOTEU.ALL UP1, P1 ;  /* 0x0000000000ff7886 */ /* 0x000fea0000820000 */
[----:B------:R4:W-:Y:S01]  /*4e60*/  @!UP1 UTMALDG.3D [UR16], [UR4], desc[UR6] ;  /* 0x00000610040095b4 */ /* 0x0009e20008011000 */
[----:B------:R-:W-:Y:S05]  /*4e70*/  VOTEU.ALL UP1, P1 ;  /* 0x0000000000ff7886 */ /* 0x000fea0000820000 */
[----:B------:R-:W-:Y:S01]  /*4e80*/  @!UP1 UTMALDG.3D [UR24], [UR4], desc[UR6] ;  /* 0x00000618040095b4 */ /* 0x000fe20008011000 */
[----:B------:R-:W-:Y:S01]  /*4e90*/  VOTEU.ALL UP1, P1 ;  /* 0x0000000000ff7886 */ /* 0x000fe20000820000 */
[----:B-1----:R-:W-:Y:S01]  /*4ea0*/  UMOV UR36, UR29 ;  /* 0x0000001d00247c82 */ /* 0x002fe20008000000 */
[----:B---3--:R-:W-:Y:S02]  /*4eb0*/  @!UP0 UIADD3 UR8, UPT, UPT, UR21, 0x1180, URZ ;  /* 0x0000118015088890 */ /* 0x008fe4000fffe0ff */
[----:B------:R-:W-:Y:S02]  /*4ec0*/  @!UP0 UIADD3 UR10, UPT, UPT, UR34, 0x40, URZ ;  /* 0x00000040220a8890 */ /* 0x000fe4000fffe0ff */
[----:B----4-:R-:W-:Y:S02]  /*4ed0*/  @!UP0 UIADD3 UR16, UPT, UPT, UR21, 0x1580, URZ ;  /* 0x0000158015108890 */ /* 0x010fe4000fffe0ff */
[----:B------:R-:W-:Y:S05]  /*4ee0*/  @!UP0 UIADD3 UR18, UPT, UPT, UR34, 0x50, URZ ;  /* 0x0000005022128890 */ /* 0x000fea000fffe0ff */
[----:B------:R1:W-:Y:S01]  /*4ef0*/  @!UP1 UTMALDG.3D [UR8], [UR4], desc[UR6] ;  /* 0x00000608040095b4 */ /* 0x0003e20008011000 */
[----:B------:R-:W-:Y:S02]  /*4f00*/  UPLOP3.LUT UP1, UPT, UPT, UPT, UPT, 0x80, 0x8 ;  /* 0x000000000008789c */ /* 0x000fe40003f2f070 */
[----:B-1----:R-:W-:Y:S02]  /*4f10*/  @!UP0 UIADD3 UR8, UPT, UPT, UR21, 0x1980, URZ ;  /* 0x0000198015088890 */ /* 0x002fe4000fffe0ff */
[----:B------:R-:W-:Y:S01]  /*4f20*/  @!UP0 UIADD3 UR10, UPT, UPT, UR34, 0x60, URZ ;  /* 0x00000060220a8890 */ /* 0x000fe2000fffe0ff */
[----:B------:R-:W-:Y:S05]  /*4f30*/  VOTEU.ALL UP0, P1 ;  /* 0x0000000000ff7886 */ /* 0x000fea0000800000 */
[----:B------:R1:W-:Y:S01]  /*4f40*/  @!UP0 UTMALDG.3D [UR16], [UR4], desc[UR6] ;  /* 0x00000610040085b4 */ /* 0x0003e20008011000 */
[----:B------:R-:W-:Y:S05]  /*4f50*/  VOTEU.ALL UP0, P1 ;  /* 0x0000000000ff7886 */ /* 0x000fea0000800000 */
[----:B------:R1:W-:Y:S01]  /*4f60*/  @!UP0 UTMALDG.3D [UR8], [UR4], desc[UR6] ;  /* 0x00000608040085b4 */ /* 0x0003e20008011000 */
[----:B------:R1:W-:Y:S01]  /*4f70*/  @!P1 SYNCS.ARRIVE.TRANS64.RED.A0TR RZ, [UR21+0x90], R8 ;  /* 0x00009008ffff99a7 */ /* 0x0003e20008300415 */
[----:B------:R-:W-:Y:S01]  /*4f80*/  SYNCS.ARRIVE.TRANS64.RED.A1T0 RZ, [UR39], RZ ;  /* 0x000000ffffff79a7 */ /* 0x000fe20008100427 */
[----:B------:R-:W-:Y:S05]  /*4f90*/  BRA.U UP3, `(.L_x_88) ;  /* 0xfffffff103f47547 */ /* 0x000fea000b83ffff */
[----:B------:R-:W-:Y:S07]  /*4fa0*/  MOV R0, UR21 ;  /* 0x0000001500007c02 */ /* 0x000fee0008000f00 */
.L_x_89:
[----:B---3--:R-:W-:-:S04]  /*4fb0*/  SHF.L.U32 R3, R11, 0x1f, RZ ;  /* 0x0000001f0b037819 */ /* 0x008fc800000006ff */
[----:B------:R3:W4:Y:S03]  /*4fc0*/  SYNCS.PHASECHK.TRANS64.TRYWAIT P0, [R0+URZ+0x98], R3 ;  /* 0x00009803000075a7 */ /* 0x00072600080011ff */
[----:B----4-:R-:W-:Y:S05]  /*4fd0*/  @!P0 NANOSLEEP.SYNCS 0x989680 ;  /* 0x009896800000895d */ /* 0x010fea0003900000 */
[----:B------:R-:W4:Y:S02]  /*4fe0*/  @!P0 SYNCS.PHASECHK.TRANS64 P0, [R0+URZ+0x98], R3 ;  /* 0x00009803000085a7 */ /* 0x000f2400080010ff */
[----:B-12-4-:R-:W-:Y:S05]  /*4ff0*/  @P0 EXIT ;  /* 0x000000000000094d */ /* 0x016fea0003800000 */
[----:B------:R-:W-:Y:S05]  /*5000*/  BRA `(.L_x_89) ;  /* 0xfffffffc00e87947 */ /* 0x000fea000383ffff */
.L_x_80:
[----:B------:R-:W-:-:S06]  /*5010*/  UISETP.GE.AND UP0, UPT, UR20, 0x4, UPT ;  /* 0x000000041400788c */ /* 0x000fcc000bf06270 */
[----:B------:R-:W-:-:S13]  /*5020*/  PLOP3.LUT P0, PT, PT, PT, UP0, 0x80, 0x8 ;  /* 0x000000000008781c */ /* 0x000fda0003f0f008 */
[----:B-1----:R-:W-:Y:S05]  /*5030*/  @!P0 EXIT ;  /* 0x000000000000894d */ /* 0x002fea0003800000 */
[----:B------:R-:W1:Y:S08]  /*5040*/  S2UR UR4, SR_CgaCtaId ;  /* 0x00000000000479c3 */ /* 0x000e700000008800 */
[----:B------:R-:W-:Y:S01]  /*5050*/  BAR.SYNC.DEFER_BLOCKING 0x6, 0xa0 ;  /* 0x0182800000007b1d */ /* 0x000fe20000010000 */
[----:B------:R-:W-:Y:S01]  /*5060*/  SHF.R.U32.HI R7, RZ, 0x4, R128 ;  /* 0x00000004ff077819 */ /* 0x000fe20000011680 */
[C---:B------:R-:W-:Y:S01]  /*5070*/  IMAD.U32 R2, R128.reuse, 0x10000, RZ ;  /* 0x0001000080027824 */ /* 0x040fe200078e00ff */
[----:B------:R-:W-:Y:S01]  /*5080*/  CS2R R126, SRZ ;  /* 0x00000000007e7805 */ /* 0x000fe2000001ff00 */
[----:B------:R-:W-:Y:S01]  /*5090*/  IMAD.SHL.U32 R5, R128, 0x10, RZ ;  /* 0x0000001080057824 */ /* 0x000fe200078e00ff */
[----:B------:R-:W-:Y:S01]  /*50a0*/  LOP3.LUT R7, R7, 0x1, RZ, 0xc0, !PT ;  /* 0x0000000107077812 */ /* 0x000fe200078ec0ff */
[----:B------:R-:W-:-:S02]  /*50b0*/  UMOV UR46, 0x400 ;  /* 0x00000400002e7882 */ /* 0x000fc40000000000 */
[----:B------:R-:W2:Y:S01]  /*50c0*/  LDC.64 R118, c[0x0][0x8b0] ;  /* 0x00022c00ff767b82 */ /* 0x000ea20000000a00 */
[----:B------:R-:W-:Y:S02]  /*50d0*/  LOP3.LUT R2, R2, 0x600000, RZ, 0xc0, !PT ;  /* 0x0060000002027812 */ /* 0x000fe400078ec0ff */
[----:B------:R-:W-:Y:S02]  /*50e0*/  CS2R R124, SRZ ;  /* 0x00000000007c7805 */ /* 0x000fe4000001ff00 */
[----:B------:R-:W-:Y:S01]  /*50f0*/  LOP3.LUT R5, R5, 0xf0, RZ, 0xc0, !PT ;  /* 0x000000f005057812 */ /* 0x000fe200078ec0ff */
[----:B------:R-:W3:Y:S01]  /*5100*/  LDCU UR58, c[0x0][0x370] ;  /* 0x00006e00ff3a77ac */ /* 0x000ee20008000800 */
[----:B------:R-:W-:Y:S02]  /*5110*/  LOP3.LUT R120, R7, 0x60, R128, 0xf8, !PT ;  /* 0x0000006007787812 */ /* 0x000fe400078ef880 */
[----:B------:R-:W-:Y:S01]  /*5120*/  LOP3.LUT R128, R128, 0x60, RZ, 0xc0, !PT ;  /* 0x0000006080807812 */ /* 0x000fe200078ec0ff */
[----:B------:R-:W4:Y:S01]  /*5130*/  LDC.64 R116, c[0x0][0x8a8] ;  /* 0x00022a00ff747b82 */ /* 0x000f220000000a00 */
[----:B------:R-:W2:Y:S01]  /*5140*/  LDCU UR44, c[0x0][0xb0c] ;  /* 0x00016180ff2c77ac */ /* 0x000ea20008000800 */
[----:B------:R-:W-:Y:S01]  /*5150*/  IMAD R120, R120, 0x8, R5 ;  /* 0x0000000878787824 */ /* 0x000fe200078e0205 */
[----:B------:R-:W2:Y:S01]  /*5160*/  LDCU UR40, c[0x0][0xb30] ;  /* 0x00016600ff2877ac */ /* 0x000ea20008000800 */
[----:B-1----:R-:W-:Y:S01]  /*5170*/  ULEA UR46, UR4, UR46, 0x18 ;  /* 0x0000002e042e7291 */ /* 0x002fe2000f8ec0ff */
[----:B------:R-:W1:Y:S01]  /*5180*/  LDCU.64 UR56, c[0x0][0x888] ;  /* 0x00011100ff3877ac */ /* 0x000e620008000a00 */
[----:B------:R-:W1:Y:S07]  /*5190*/  LDCU.64 UR42, c[0x0][0xb28] ;  /* 0x00016500ff2a77ac */ /* 0x000e6e0008000a00 */
[----:B------:R-:W3:Y:S01]  /*51a0*/  LDS R3, [UR46+0x160] ;  /* 0x0001602eff037984 */ /* 0x000ee20008000800 */
[----:B------:R-:W1:Y:S01]  /*51b0*/  LDCU.64 UR60, c[0x0][0x890] ;  /* 0x00011200ff3c77ac */ /* 0x000e620008000a00 */
[----:B------:R-:W1:Y:S01]  /*51c0*/  LDCU.128 UR52, c[0x0][0xb10] ;  /* 0x00016200ff3477ac */ /* 0x000e620008000c00 */
[----:B------:R-:W1:Y:S01]  /*51d0*/  LDCU UR51, c[0x0][0x374] ;  /* 0x00006e80ff3377ac */ /* 0x000e620008000800 */
[----:B------:R-:W-:Y:S01]  /*51e0*/  UMOV UR39, URZ ;  /* 0x000000ff00277c82 */ /* 0x000fe20008000000 */
[----:B-1234-:R-:W-:-:S07]  /*51f0*/  IMAD.IADD R2, R3, 0x1, R2 ;  /* 0x0000000103027824 */ /* 0x01efce00078e0202 */
.L_x_108:
[----:B------:R-:W-:Y:S02]  /*5200*/  LEA R8, R124, UR46, 0x3 ;  /* 0x0000002e7c087c11 */ /* 0x000fe4000f8e18ff */
[----:B------:R-:W-:Y:S02]  /*5210*/  SHF.L.U32 R3, R126, 0x1f, RZ ;  /* 0x0000001f7e037819 */ /* 0x000fe400000006ff */
[----:B------:R-:W-:Y:S02]  /*5220*/  LEA R5, R124, UR46, 0x4 ;  /* 0x0000002e7c057c11 */ /* 0x000fe4000f8e20ff */
[----:B-1----:R-:W1:Y:S02]  /*5230*/  SYNCS.PHASECHK.TRANS64.TRYWAIT P0, [R8+URZ+0xb0], R3 ;  /* 0x0000b003080075a7 */ /* 0x002e6400080011ff */
[----:B-12---:R-:W-:Y:S05]  /*5240*/  @!P0 BRA `(.L_x_90) ;  /* 0x00000034001c8947 */ /* 0x006fea0003800000 */
.L_x_150:
[----:B------:R-:W2:Y:S01]  /*5250*/  LDS.128 R4, [R5+0x140] ;  /* 0x0001400005047984 */ /* 0x000ea20000000c00 */
[----:B------:R-:W-:Y:S01]  /*5260*/  UISETP.GE.AND UP0, UPT, UR41, 0x1, UPT ;  /* 0x000000012900788c */ /* 0x000fe2000bf06270 */
[----:B------:R-:W-:Y:S01]  /*5270*/  @!PT LDS RZ, [RZ] ;  /* 0x00000000fffff984 */ /* 0x000fe20000000800 */
[----:B------:R-:W-:Y:S01]  /*5280*/  @!PT LDS RZ, [RZ] ;  /* 0x00000000fffff984 */ /* 0x000fe20000000800 */
[----:B------:R-:W-:Y:S01]  /*5290*/  @!PT LDS RZ, [RZ] ;  /* 0x00000000fffff984 */ /* 0x000fe20000000800 */
[----:B------:R-:W-:Y:S01]  /*52a0*/  @!PT LDS RZ, [RZ] ;  /* 0x00000000fffff984 */ /* 0x000fe20000000800 */
[----:B------:R3:W-:Y:S06]  /*52b0*/  MEMBAR.ALL.CTA ;  /* 0x0000000000007992 */ /* 0x0007ec0000008000 */
[----:B---3--:R-:W3:Y:S01]  /*52c0*/  FENCE.VIEW.ASYNC.S ;  /* 0x00000000000073c6 */ /* 0x008ee20000000000 */
[----:B--2---:R-:W-:Y:S11]  /*52d0*/  LOP3.LUT P0, RZ, R6, 0x1, RZ, 0xc0, !PT ;  /* 0x0000000106ff7812 */ /* 0x004ff6000780c0ff */
[----:B------:R-:W-:Y:S02]  /*52e0*/  @!UPT UIADD3 URZ, UPT, UPT, URZ, URZ, URZ ;  /* 0x000000fffffff290 */ /* 0x000fe4000fffe0ff */
[----:B---3--:R-:W-:Y:S01]  /*52f0*/  VOTEU.ANY UP1, P0 ;  /* 0x0000000000ff7886 */ /* 0x008fe20000020100 */
[----:B------:R-:W-:Y:S01]  /*5300*/  PLOP3.LUT P0, PT, PT, PT, UP1, 0x80, 0x8 ;  /* 0x000000000008781c */ /* 0x000fe20003f0f018 */
[----:B------:R-:W-:Y:S11]  /*5310*/  UP2UR UR50, UPR, URZ, 0x2 ;  /* 0x00000002ff327883 */ /* 0x000ff60008000000 */
[----:B------:R-:W-:Y:S01]  /*5320*/  @!UPT UIADD3 URZ, UPT, UPT, URZ, URZ, URZ ;  /* 0x000000fffffff290 */ /* 0x000fe2000fffe0ff */
[----:B------:R-:W-:Y:S02]  /*5330*/  @P0 SHF.R.U32.HI R0, RZ, 0x10, R5 ;  /* 0x00000010ff000819 */ /* 0x000fe40000011605 */
[----:B-1----:R-:W-:Y:S02]  /*5340*/  @P0 MOV R3, R4 ;  /* 0x0000000400030202 */ /* 0x002fe40000000f00 */
        /* <DEDUP_REMOVED lines=11> */
[----:B------:R-:W2:Y:S01]  /*5400*/  LDCU UR12, c[0x0][0xb20] ;  /* 0x00016400ff0c77ac */ /* 0x000ea20008000800 */
[----:B------:R-:W-:Y:S02]  /*5410*/  UIMAD.WIDE.U32 UR4, UR51, UR55, URZ ;  /* 0x00000037330472a5 */ /* 0x000fe4000f8e00ff */
[----:B------:R-:W-:Y:S02]  /*5420*/  UIMAD.WIDE.U32 UR6, UR58, UR52, URZ ;  /* 0x000000343a0672a5 */ /* 0x000fe4000f8e00ff */
[----:B------:R-:W-:Y:S02]  /*5430*/  UISETP.NE.AND UP0, UPT, UR54, 0x1, UPT ;  /* 0x000000013600788c */ /* 0x000fe4000bf05270 */
[----:B------:R-:W-:Y:S02]  /*5440*/  UIMAD.WIDE.U32 UR8, UR37, UR55, URZ ;  /* 0x00000037250872a5 */ /* 0x000fe4000f8e00ff */
[----:B------:R-:W-:Y:S02]  /*5450*/  UISETP.NE.AND UP1, UPT, UR44, 0x1, UPT ;  /* 0x000000012c00788c */ /* 0x000fe4000bf25270 */
[----:B------:R-:W-:Y:S02]  /*5460*/  UIMAD.WIDE.U32 UR10, UR38, UR52, URZ ;  /* 0x00000034260a72a5 */ /* 0x000fe4000f8e00ff */
[----:B------:R-:W-:Y:S01]  /*5470*/  UISETP.NE.AND UP2, UPT, UR41, 0x1, UPT ;  /* 0x000000012900788c */ /* 0x000fe2000bf45270 */
[----:B------:R-:W-:Y:S02]  /*5480*/  UMOV UR4, UR5 ;  /* 0x0000000500047c82 */ /* 0x000fe40008000000 */
[----:B--2---:R-:W-:Y:S03]  /*5490*/  USHF.R.U32.HI UR5, URZ, UR12, UR4 ;  /* 0x0000000cff057299 */ /* 0x004fe60008011604 */
[----:B------:R-:W-:Y:S02]  /*54a0*/  UMOV UR4, UR7 ;  /* 0x0000000700047c82 */ /* 0x000fe40008000000 */
[----:B------:R-:W-:Y:S02]  /*54b0*/  USHF.R.U32.HI UR7, URZ, UR53, UR4 ;  /* 0x00000035ff077299 */ /* 0x000fe40008011604 */
[----:B------:R-:W-:Y:S02]  /*54c0*/  USEL UR4, UR51, UR5, !UP0 ;  /* 0x0000000533047287 */ /* 0x000fe4000c000000 */
[----:B------:R-:W-:Y:S01]  /*54d0*/  USEL UR7, UR58, UR7, !UP1 ;  /* 0x000000073a077287 */ /* 0x000fe2000c800000 */
[----:B------:R-:W-:Y:S01]  /*54e0*/  UMOV UR5, UR9 ;  /* 0x0000000900057c82 */ /* 0x000fe20008000000 */
[----:B------:R-:W-:Y:S02]  /*54f0*/  UIMAD.WIDE.U32 UR8, UR4, UR42, URZ ;  /* 0x0000002a040872a5 */ /* 0x000fe4000f8e00ff */
[----:B------:R-:W-:Y:S03]  /*5500*/  USHF.R.U32.HI UR6, URZ, UR12, UR5 ;  /* 0x0000000cff067299 */ /* 0x000fe60008011605 */
[----:B------:R-:W-:Y:S01]  /*5510*/  UMOV UR5, UR11 ;  /* 0x0000000b00057c82 */ /* 0x000fe20008000000 */
[----:B------:R-:W-:Y:S02]  /*5520*/  UIMAD.WIDE.U32 UR10, UR7, UR42, URZ ;  /* 0x0000002a070a72a5 */ /* 0x000fe4000f8e00ff */
[----:B------:R-:W-:Y:S02]  /*5530*/  USEL UR6, UR37, UR6, !UP0 ;  /* 0x0000000625067287 */ /* 0x000fe4000c000000 */
[----:B------:R-:W-:Y:S01]  /*5540*/  USHF.R.U32.HI UR5, URZ, UR53, UR5 ;  /* 0x00000035ff057299 */ /* 0x000fe20008011605 */
[----:B------:R-:W-:Y:S02]  /*5550*/  UMOV UR8, UR9 ;  /* 0x0000000900087c82 */ /* 0x000fe40008000000 */
[----:B------:R-:W-:Y:S01]  /*5560*/  UMOV UR10, UR11 ;  /* 0x0000000b000a7c82 */ /* 0x000fe20008000000 */
[----:B------:R-:W-:Y:S02]  /*5570*/  @UP2 USHF.R.U32.HI UR4, URZ, UR43, UR8 ;  /* 0x0000002bff042299 */ /* 0x000fe40008011608 */
[----:B------:R-:W-:Y:S02]  /*5580*/  @UP2 USHF.R.U32.HI UR7, URZ, UR43, UR10 ;  /* 0x0000002bff072299 */ /* 0x000fe4000801160a */
[----:B------:R-:W-:Y:S02]  /*5590*/  UIMAD UR4, UR41, UR4, URZ ;  /* 0x00000004290472a4 */ /* 0x000fe4000f8e02ff */
[----:B------:R-:W-:Y:S02]  /*55a0*/  UIMAD.WIDE.U32 UR10, UR6, UR42, URZ ;  /* 0x0000002a060a72a5 */ /* 0x000fe4000f8e00ff */
[----:B------:R-:W-:Y:S02]  /*55b0*/  USEL UR5, UR38, UR5, !UP1 ;  /* 0x0000000526057287 */ /* 0x000fe4000c800000 */
[----:B------:R-:W-:Y:S02]  /*55c0*/  UIMAD UR8, UR41, UR7, URZ ;  /* 0x00000007290872a4 */ /* 0x000fe4000f8e02ff */
[----:B------:R-:W-:Y:S03]  /*55d0*/  UISETP.GE.AND UP0, UPT, UR6, UR4, UPT ;  /* 0x000000040600728c */ /* 0x000fe6000bf06270 */
[----:B------:R-:W-:Y:S01]  /*55e0*/  UMOV UR4, UR11 ;  /* 0x0000000b00047c82 */ /* 0x000fe20008000000 */
[----:B------:R-:W-:Y:S02]  /*55f0*/  UISETP.GE.OR UP0, UPT, UR5, UR8, UP0 ;  /* 0x000000080500728c */ /* 0x000fe40008706670 */
[----:B------:R-:W-:Y:S02]  /*5600*/  USHF.R.U32.HI UR4, URZ, UR43, UR4 ;  /* 0x0000002bff047299 */ /* 0x000fe40008011604 */
[----:B------:R-:W-:Y:S02]  /*5610*/  UIMAD.WIDE.U32 UR8, UR5, UR42, URZ ;  /* 0x0000002a050872a5 */ /* 0x000fe4000f8e00ff */
[----:B------:R-:W-:Y:S02]  /*5620*/  USEL UR11, UR6, UR4, !UP2 ;  /* 0x00000004060b7287 */ /* 0x000fe4000d000000 */
[----:B------:R-:W-:Y:S02]  /*5630*/  UIADD3 UR8, UPT, UPT, -UR5, URZ, URZ ;  /* 0x000000ff05087290 */ /* 0x000fe4000fffe1ff */
[----:B------:R-:W-:Y:S01]  /*5640*/  UIADD3 UR10, UPT, UPT, -UR11, URZ, URZ ;  /* 0x000000ff0b0a7290 */ /* 0x000fe2000fffe1ff */
[----:B------:R-:W-:Y:S01]  /*5650*/  @!UP0 UMOV UR4, UR9 ;  /* 0x0000000900048c82 */ /* 0x000fe20008000000 */
[----:B------:R-:W-:Y:S02]  /*5660*/  UIADD3 UR9, UPT, UPT, -UR6, URZ, URZ ;  /* 0x000000ff06097290 */ /* 0x000fe4000fffe1ff */
[----:B------:R-:W-:Y:S02]  /*5670*/  @!UP0 USHF.R.U32.HI UR4, URZ, UR43, UR4 ;  /* 0x0000002bff048299 */ /* 0x000fe40008011604 */
[----:B------:R-:W-:Y:S02]  /*5680*/  UIMAD UR10, UR41, UR10, UR6 ;  /* 0x0000000a290a72a4 */ /* 0x000fe4000f8e0206 */
[----:B------:R-:W-:Y:S04]  /*5690*/  @!UP0 USEL UR4, UR5, UR4, !UP2 ;  /* 0x0000000405048287 */ /* 0x000fe8000d000000 */
[----:B------:R-:W-:Y:S02]  /*56a0*/  @!UP0 UIMAD UR10, UR7, UR10, UR4 ;  /* 0x0000000a070a82a4 */ /* 0x000fe4000f8e0204 */
[----:B------:R-:W-:Y:S02]  /*56b0*/  @!UP0 UIADD3 UR11, UPT, UPT, UR11, -UR4, URZ ;  /* 0x800000040b0b8290 */ /* 0x000fe4000fffe0ff */
[----:B------:R-:W-:Y:S02]  /*56c0*/  UIMAD UR7, UR44, UR8, UR38 ;  /* 0x000000082c0772a4 */ /* 0x000fe4000f8e0226 */
[----:B------:R-:W-:Y:S02]  /*56d0*/  @!UP0 UIMAD UR6, UR11, UR41, UR5 ;  /* 0x000000290b0682a4 */ /* 0x000fe4000f8e0205 */
[----:B------:R-:W-:Y:S01]  /*56e0*/  UIMAD UR4, UR54, UR9, UR37 ;  /* 0x00000009360472a4 */ /* 0x000fe2000f8e0225 */
[----:B------:R-:W-:Y:S02]  /*56f0*/  @!UP0 UMOV UR5, UR10 ;  /* 0x0000000a00058c82 */ /* 0x000fe40008000000 */
[----:B------:R-:W-:Y:S02]  /*5700*/  UIMAD UR38, UR5, UR44, UR7 ;  /* 0x0000002c052672a4 */ /* 0x000fe4000f8e0207 */
[----:B------:R-:W-:Y:S11]  /*5710*/  UIMAD UR37, UR6, UR54, UR4 ;  /* 0x00000036062572a4 */ /* 0x000ff6000f8e0204 */
[----:B------:R-:W-:Y:S01]  /*5720*/  @!UPT UIADD3 URZ, UPT, UPT, URZ, URZ, URZ ;  /* 0x000000fffffff290 */ /* 0x000fe2000fffe0ff */
.L_x_91:
[----:B------:R-:W-:Y:S01]  /*5730*/  UISETP.NE.AND UP0, UPT, UR40, 0x1, UPT ;  /* 0x000000012800788c */ /* 0x000fe2000bf05270 */
[----:B------:R-:W-:Y:S01]  /*5740*/  ISETP.NE.U32.AND P1, PT, R118, RZ, PT ;  /* 0x000000ff7600720c */ /* 0x000fe20003f25070 */
[----:B------:R-:W-:Y:S02]  /*5750*/  UISETP.NE.U32.AND UP3, UPT, UR60, URZ, UPT ;  /* 0x000000ff3c00728c */ /* 0x000fe4000bf65070 */
[----:B------:R-:W-:Y:S01]  /*5760*/  UISETP.NE.AND UP4, UPT, UR62, URZ, UPT ;  /* 0x000000ff3e00728c */ /* 0x000fe2000bf85270 */
[----:B------:R-:W-:Y:S01]  /*5770*/  ISETP.NE.AND.EX P1, PT, R119, RZ, PT, P1 ;  /* 0x000000ff7700720c */ /* 0x000fe20003f25310 */
[----:B------:R-:W-:Y:S04]  /*5780*/  UISETP.NE.AND.EX UP3, UPT, UR61, URZ, UPT, UP3 ;  /* 0x000000ff3d00728c */ /* 0x000fe8000bf65330 */
[----:B------:R-:W-:Y:S01]  /*5790*/  PLOP3.LUT P2, PT, PT, PT, UP4, 0x80, 0x8 ;  /* 0x000000000008781c */ /* 0x000fe20003f4f048 */
[----:B------:R-:W2:Y:S01]  /*57a0*/  @!UP0 LDCU.128 UR12, c[0x0][0xb10] ;  /* 0x00016200ff0c87ac */ /* 0x000ea20008000c00 */
[----:B------:R-:W3:Y:S01]  /*57b0*/  @!UP0 LDCU UR5, c[0x0][0xb0c] ;  /* 0x00016180ff0587ac */ /* 0x000ee20008000800 */
[----:B------:R-:W4:Y:S01]  /*57c0*/  @!UP0 LDCU UR10, c[0x0][0xb20] ;  /* 0x00016400ff0a87ac */ /* 0x000f220008000800 */
[----:B--2---:R-:W-:Y:S02]  /*57d0*/  UIMAD.WIDE.U32 UR8, UR38, UR12, URZ ;  /* 0x0000000c260872a5 */ /* 0x004fe4000f8e00ff */
[----:B------:R-:W-:Y:S02]  /*57e0*/  UIMAD.WIDE.U32 UR6, UR37, UR15, URZ ;  /* 0x0000000f250672a5 */ /* 0x000fe4000f8e00ff */
[----:B------:R-:W-:Y:S03]  /*57f0*/  @!UP0 UISETP.NE.AND UP1, UPT, UR14, 0x1, UPT ;  /* 0x000000010e00888c */ /* 0x000fe6000bf25270 */
[----:B------:R-:W-:Y:S01]  /*5800*/  @!UP0 UMOV UR4, UR9 ;  /* 0x0000000900048c82 */ /* 0x000fe20008000000 */
[----:B---3--:R-:W-:Y:S02]  /*5810*/  @!UP0 UISETP.NE.AND UP2, UPT, UR5, 0x1, UPT ;  /* 0x000000010500888c */ /* 0x008fe4000bf45270 */
[----:B------:R-:W-:Y:S01]  /*5820*/  @!UP0 USHF.R.U32.HI UR4, URZ, UR13, UR4 ;  /* 0x0000000dff048299 */ /* 0x000fe20008011604 */
[----:B------:R-:W-:Y:S02]  /*5830*/  @!UP0 UMOV UR6, UR7 ;  /* 0x0000000700068c82 */ /* 0x000fe40008000000 */
[----:B----4-:R-:W-:Y:S02]  /*5840*/  @!UP0 USHF.R.U32.HI UR6, URZ, UR10, UR6 ;  /* 0x0000000aff068299 */ /* 0x010fe40008011606 */
[----:B------:R-:W-:Y:S02]  /*5850*/  @!UP0 USEL UR7, UR38, UR4, !UP2 ;  /* 0x0000000426078287 */ /* 0x000fe4000d000000 */
[----:B------:R-:W-:Y:S04]  /*5860*/  @!UP0 USEL UR6, UR37, UR6, !UP1 ;  /* 0x0000000625068287 */ /* 0x000fe8000c800000 */
[----:B------:R-:W-:Y:S02]  /*5870*/  @!UP0 UIADD3 UR4, UPT, UPT, -UR7, UR6, URZ ;  /* 0x0000000607048290 */ /* 0x000fe4000fffe1ff */
[----:B------:R-:W-:Y:S02]  /*5880*/  @!UP0 UIADD3 UR6, UPT, UPT, UR7, -UR6, URZ ;  /* 0x8000000607068290 */ /* 0x000fe4000fffe0ff */
[----:B------:R-:W-:Y:S02]  /*5890*/  @!UP0 UIMAD UR38, UR4, UR5, UR38 ;  /* 0x00000005042682a4 */ /* 0x000fe4000f8e0226 */
[----:B------:R-:W-:Y:S01]  /*58a0*/  @!UP0 UIMAD UR37, UR6, UR14, UR37 ;  /* 0x0000000e062582a4 */ /* 0x000fe2000f8e0225 */
[----:B------:R-:W-:Y:S11]  /*58b0*/  BRA.U !UP3, `(.L_x_92) ;  /* 0x000000010b407547 */ /* 0x000ff6000b800000 */
[----:B------:R-:W-:Y:S01]  /*58c0*/  UISETP.NE.U32.AND UP0, UPT, UR56, URZ, UPT ;  /* 0x000000ff3800728c */ /* 0x000fe2000bf05070 */
[----:B------:R-:W-:Y:S01]  /*58d0*/  HFMA2 R121, -RZ, RZ, 0, 5.9604644775390625e-08 ;  /* 0x00000001ff797431 */ /* 0x000fe200000001ff */
[----:B------:R-:W2:Y:S01]  /*58e0*/  LDCU.64 UR8, c[0x0][0x358] ;  /* 0x00006b00ff0877ac */ /* 0x000ea20008000a00 */
[----:B-1----:R-:W-:Y:S01]  /*58f0*/  IMAD.MOV.U32 R0, RZ, RZ, 0x1 ;  /* 0x00000001ff007424 */ /* 0x002fe200078e00ff */
[----:B------:R-:W-:Y:S06]  /*5900*/  UISETP.NE.AND.EX UP0, UPT, UR57, URZ, UPT, UP0 ;  /* 0x000000ff3900728c */ /* 0x000fec000bf05300 */
[----:B------:R-:W-:Y:S05]  /*5910*/  PLOP3.LUT P0, PT, PT, PT, UP0, 0x80, 0x8 ;  /* 0x000000000008781c */ /* 0x000fea0003f0f008 */
[----:B------:R-:W1:Y:S01]  /*5920*/  @UP0 LDCU.64 UR4, c[0x0][0x888] ;  /* 0x00011100ff0407ac */ /* 0x000e620008000a00 */
[----:B------:R-:W-:Y:S07]  /*5930*/  @UP0 UIMAD UR6, UR36, UR60, URZ ;  /* 0x0000003c240602a4 */ /* 0x000fee000f8e02ff */
[----:B------:R-:W-:Y:S01]  /*5940*/  @!P0 PRMT R121, R0, 0x7610, R121 ;  /* 0x0000761000798816 */ /* 0x000fe20000000079 */
[----:B-1----:R-:W-:Y:S06]  /*5950*/  @UP0 UIMAD.WIDE UR4, UR6, 0x4, UR4 ;  /* 0x00000004060408a5 */ /* 0x002fec000f8e0204 */
[----:B------:R-:W-:Y:S02]  /*5960*/  IMAD.U32 R4, RZ, RZ, UR4 ;  /* 0x00000004ff047e24 */ /* 0x000fe4000f8e00ff */
[----:B------:R-:W-:Y:S05]  /*5970*/  IMAD.U32 R5, RZ, RZ, UR5 ;  /* 0x00000005ff057e24 */ /* 0x000fea000f8e00ff */
[----:B--2---:R-:W2:Y:S02]  /*5980*/  @P0 LDG.E R4, desc[UR8][R4.64] ;  /* 0x0000000804040981 */ /* 0x004ea4000c1e1900 */
[----:B--2---:R-:W-:Y:S11]  /*5990*/  @P0 R2UR UR45, R4 ;  /* 0x00000000042d02ca */ /* 0x004ff600000e0000 */
[----:B------:R-:W-:Y:S03]  /*59a0*/  @!UPT UIADD3 URZ, UPT, UPT, URZ, URZ, URZ ;  /* 0x000000fffffff290 */ /* 0x000fe6000fffe0ff */
[----:B------:R-:W2:Y:S02]  /*59b0*/  @!UP0 LDCU UR45, c[0x0][0x880] ;  /* 0x00011000ff2d87ac */ /* 0x000ea40008000800 */
.L_x_92:
[----:B------:R-:W-:Y:S05]  /*59c0*/  @!P1 BRA `(.L_x_93) ;  /* 0x0000000000249947 */ /* 0x000fea0003800000 */
[----:B------:R-:W-:Y:S01]  /*59d0*/  ISETP.NE.U32.AND P0, PT, R116, RZ, PT ;  /* 0x000000ff7400720c */ /* 0x000fe20003f05070 */
[----:B------:R-:W3:Y:S03]  /*59e0*/  LDCU.64 UR4, c[0x0][0x358] ;  /* 0x00006b00ff0477ac */ /* 0x000ee60008000a00 */
[----:B------:R-:W-:Y:S11]  /*59f0*/  ISETP.NE.AND.EX P0, PT, R117, RZ, PT, P0 ;  /* 0x000000ff7500720c */ /* 0x000ff60003f05300 */
[----:B------:R-:W-:Y:S02]  /*5a00*/  @!UPT UIADD3 URZ, UPT, UPT, URZ, URZ, URZ ;  /* 0x000000fffffff290 */ /* 0x000fe4000fffe0ff */
[----:B------:R-:W4:Y:S01]  /*5a10*/  @P0 LDC.64 R4, c[0x0][0x8a8] ;  /* 0x00022a00ff040b82 */ /* 0x000f220000000a00 */
[----:B-1----:R-:W-:Y:S04]  /*5a20*/  @P0 IMAD R0, R118, UR36, RZ ;  /* 0x0000002476000c24 */ /* 0x002fe8000f8e02ff */
[----:B----4-:R-:W-:Y:S05]  /*5a30*/  @P0 IMAD.WIDE R4, R0, 0x4, R4 ;  /* 0x0000000400040825 */ /* 0x010fea00078e0204 */
[----:B---3-5:R3:W5:Y:S02]  /*5a40*/  @P0 LDG.E R16, desc[UR4][R4.64] ;  /* 0x0000000404100981 */ /* 0x028764000c1e1900 */
[----:B---3--:R-:W4:Y:S02]  /*5a50*/  @!P0 LDC R16, c[0x0][0x8a0] ;  /* 0x00022800ff108b82 */ /* 0x008f240000000800 */
.L_x_93:
[----:B------:R-:W-:Y:S01]  /*5a60*/  UISETP.NE.AND UP4, UPT, UR62, URZ, UPT ;  /* 0x000000ff3e00728c */ /* 0x000fe2000bf85270 */
[----:B--2---:R-:W-:Y:S01]  /*5a70*/  @P2 FSETP.NEU.AND P1, PT, RZ, UR45, PT ;  /* 0x0000002dff002c0b */ /* 0x004fe2000bf2d000 */
[----:B------:R-:W-:Y:S01]  /*5a80*/  UPLOP3.LUT UP2, UPT, UPT, UPT, UPT, 0x40, 0x4 ;  /* 0x000000000004789c */ /* 0x000fe20003f4e870 */
[----:B------:R-:W-:Y:S01]  /*5a90*/  @P2 LOP3.LUT P0, RZ, R121, 0xff, RZ, 0xc0, !PT ;  /* 0x000000ff79ff2812 */ /* 0x000fe2000780c0ff */
[----:B------:R-:W-:Y:S01]  /*5aa0*/  ULEA UR47, UR39, UR46, 0x3 ;  /* 0x0000002e272f7291 */ /* 0x000fe2000f8e18ff */
[----:B------:R-:W-:Y:S01]  /*5ab0*/  SHF.L.U32 R3, R127, 0x1f, RZ ;  /* 0x0000001f7f037819 */ /* 0x000fe200000006ff */
[----:B------:R-:W-:Y:S01]  /*5ac0*/  VIADD R124, R124, 0x1 ;  /* 0x000000017c7c7836 */ /* 0x000fe20000000000 */
[----:B------:R-:W-:Y:S02]  /*5ad0*/  CS2R R110, SRZ ;  /* 0x00000000006e7805 */ /* 0x000fe4000001ff00 */
[----:B------:R-:W-:Y:S02]  /*5ae0*/  CS2R R102, SRZ ;  /* 0x0000000000667805 */ /* 0x000fe4000001ff00 */
[----:B------:R-:W-:Y:S02]  /*5af0*/  CS2R R94, SRZ ;  /* 0x00000000005e7805 */ /* 0x000fe4000001ff00 */
[----:B------:R-:W-:Y:S01]  /*5b00*/  CS2R R86, SRZ ;  /* 0x0000000000567805 */ /* 0x000fe2000001ff00 */
[----:B------:R-:W2:Y:S01]  /*5b10*/  @UP4 LDCU.64 UR4, c[0x0][0x888] ;  /* 0x00011100ff0447ac */ /* 0x000ea20008000a00 */
[----:B------:R-:W-:Y:S02]  /*5b20*/  CS2R R78, SRZ ;  /* 0x00000000004e7805 */ /* 0x000fe4000001ff00 */
[----:B------:R-:W-:Y:S02]  /*5b30*/  CS2R R22, SRZ ;  /* 0x0000000000167805 */ /* 0x000fe4000001ff00 */
[----:B------:R-:W-:Y:S01]  /*5b40*/  CS2R R18, SRZ ;  /* 0x0000000000127805 */ /* 0x000fe2000001ff00 */
[----:B------:R-:W-:Y:S02]  /*5b50*/  @UP4 UPLOP3.LUT UP2, UPT, UPT, UPT, UP3, 0x80, 0x8 ;  /* 0x000000000008489c */ /* 0x000fe40003f4f030 */
[----:B--2---:R-:W-:Y:S04]  /*5b60*/  @UP4 UISETP.NE.U32.AND UP0, UPT, UR4, URZ, UPT ;  /* 0x000000ff0400428c */ /* 0x004fe8000bf05070 */
[----:B------:R-:W-:Y:S03]  /*5b70*/  @UP4 UISETP.NE.AND.EX UP1, UPT, UR5, URZ, UPT, UP0 ;  /* 0x000000ff0500428c */ /* 0x000fe6000bf25300 */
[----:B------:R-:W-:Y:S01]  /*5b80*/  @P2 VOTEU.ANY UP0, P1 ;  /* 0x0000000000ff2886 */ /* 0x000fe20000800100 */
[----:B------:R-:W-:Y:S02]  /*5b90*/  @UP4 USEL UR4, URZ, 0xffffffff, UP0 ;  /* 0xffffffffff044887 */ /* 0x000fe40008000000 */
[----:B------:R-:W-:Y:S01]  /*5ba0*/  @UP4 USEL UR5, URZ, 0xffffffff, UP1 ;  /* 0xffffffffff054887 */ /* 0x000fe20008800000 */
[----:B------:R-:W-:Y:S01]  /*5bb0*/  @P2 VOTEU.ANY UP0, P0 ;  /* 0x0000000000ff2886 */ /* 0x000fe20000000100 */
[----:B------:R-:W-:Y:S02]  /*5bc0*/  PLOP3.LUT P2, PT, PT, PT, PT, 0x8, 0x80 ;  /* 0x000000000080781c */ /* 0x000fe40003f4e170 */
[----:B------:R-:W-:Y:S04]  /*5bd0*/  @UP2 USEL UR4, UR5, UR4, !UP0 ;  /* 0x0000000405042287 */ /* 0x000fe8000c000000 */
[----:B------:R-:W-:Y:S04]  /*5be0*/  @UP4 ULOP3.LUT UR4, UR4, 0x1, URZ, 0xc0, !UPT ;  /* 0x0000000104044892 */ /* 0x000fe8000f8ec0ff */
[----:B------:R-:W-:Y:S06]  /*5bf0*/  UISETP.NE.U32.OR UP0, UPT, UR4, 0x1, !UP4 ;  /* 0x000000010400788c */ /* 0x000fec000e705470 */
[----:B------:R-:W-:Y:S11]  /*5c00*/  PLOP3.LUT P0, PT, PT, PT, UP0, 0x80, 0x8 ;  /* 0x000000000008781c */ /* 0x000ff60003f0f008 */
[----:B------:R-:W-:Y:S02]  /*5c10*/  @!UPT UIADD3 URZ, UPT, UPT, URZ, URZ, URZ ;  /* 0x000000fffffff290 */ /* 0x000fe4000fffe0ff */
[----:B-1----:R-:W-:Y:S04]  /*5c20*/  @P0 SHF.L.U32 R0, R125, 0x1f, RZ ;  /* 0x0000001f7d000819 */ /* 0x002fe800000006ff */
[----:B------:R-:W1:Y:S01]  /*5c30*/  @P0 SYNCS.PHASECHK.TRANS64.TRYWAIT P1, [UR46+0x90], R0 ;  /* 0x00009000ff0005a7 */ /* 0x000e62000802112e */
[----:B------:R2:W3:Y:S01]  /*5c40*/  SYNCS.PHASECHK.TRANS64.TRYWAIT P3, [UR47+0xd0], R3 ;  /* 0x0000d003ff0075a7 */ /* 0x0004e2000806112f */
[----:B-1----:R-:W-:Y:S01]  /*5c50*/  @P0 PLOP3.LUT P2, PT, P1, PT, PT, 0x8, 0x80 ;  /* 0x000000000080081c */ /* 0x002fe20000f4e170 */
[----:B------:R-:W-:Y:S01]  /*5c60*/  @!UPT UIADD3 URZ, UPT, UPT, URZ, URZ, URZ ;  /* 0x000000fffffff290 */ /* 0x000fe2000fffe0ff */
[----:B--23--:R-:W-:Y:S11]  /*5c70*/  BRA.U !UP0, `(.L_x_94) ;  /* 0x0000000108ac7547 */ /* 0x00cff6000b800000 */
[----:B------:R-:W-:Y:S02]  /*5c80*/  FSETP.NEU.AND P1, PT, RZ, UR45, PT ;  /* 0x0000002dff007c0b */ /* 0x000fe4000bf2d000 */
[----:B------:R-:W-:Y:S01]  /*5c90*/  LOP3.LUT P0, RZ, R121, 0xff, RZ, 0xc0, !PT ;  /* 0x000000ff79ff7812 */ /* 0x000fe2000780c0ff */
[----:B------:R-:W-:Y:S01]  /*5ca0*/  @!UPT UIADD3 URZ, UPT, UPT, URZ, URZ, URZ ;  /* 0x000000fffffff290 */ /* 0x000fe2000fffe0ff */
[----:B------:R-:W-:Y:S11]  /*5cb0*/  @!P2 BRA `(.L_x_95) ;  /* 0x00000000000ca947 */ /* 0x000ff60003800000 */
[----:B------:R-:W-:Y:S04]  /*5cc0*/  SHF.L.U32 R5, R125, 0x1f, RZ ;  /* 0x0000001f7d057819 */ /* 0x000fe800000006ff */
[----:B------:R-:W1:Y:S02]  /*5cd0*/  SYNCS.PHASECHK.TRANS64.TRYWAIT P2, [UR46+0x90], R5 ;  /* 0x00009005ff0075a7 */ /* 0x000e64000804112e */
[----:B-1----:R-:W-:Y:S05]  /*5ce0*/  @!P2 BRA `(.L_x_96) ;  /* 0x000000280088a947 */ /* 0x002fea0003800000 */
.L_x_95:
[----:B------:R-:W-:Y:S01]  /*5cf0*/  UISETP.NE.U32.AND UP0, UPT, UR56, URZ, UPT ;  /* 0x000000ff3800728c */ /* 0x000fe2000bf05070 */
[----:B------:R-:W-:Y:S01]  /*5d00*/  CS2R R18, SRZ ;  /* 0x0000000000127805 */ /* 0x000fe2000001ff00 */
[----:B------:R-:W-:Y:S01]  /*5d10*/  VOTEU.ANY UP1, P1 ;  /* 0x0000000000ff7886 */ /* 0x000fe20000820100 */
[----:B------:R-:W-:Y:S01]  /*5d20*/  USEL UR4, URZ, 0xffffffff, UP1 ;  /* 0xffffffffff047887 */ /* 0x000fe20008800000 */
[----:B------:R-:W-:Y:S01]  /*5d30*/  CS2R R22, SRZ ;  /* 0x0000000000167805 */ /* 0x000fe2000001ff00 */
[----:B------:R-:W-:Y:S01]  /*5d40*/  UISETP.NE.AND.EX UP0, UPT, UR57, URZ, UPT, UP0 ;  /* 0x000000ff3900728c */ /* 0x000fe2000bf05300 */
[----:B------:R-:W-:Y:S02]  /*5d50*/  CS2R R78, SRZ ;  /* 0x00000000004e7805 */ /* 0x000fe4000001ff00 */
[----:B------:R-:W-:Y:S02]  /*5d60*/  CS2R R86, SRZ ;  /* 0x0000000000567805 */ /* 0x000fe4000001ff00 */
[----:B------:R-:W-:Y:S01]  /*5d70*/  CS2R R94, SRZ ;  /* 0x00000000005e7805 */ /* 0x000fe2000001ff00 */
[----:B------:R-:W-:Y:S01]  /*5d80*/  USEL UR5, URZ, 0xffffffff, UP0 ;  /* 0xffffffffff057887 */ /* 0x000fe20008000000 */
[----:B------:R-:W-:Y:S02]  /*5d90*/  CS2R R102, SRZ ;  /* 0x0000000000667805 */ /* 0x000fe4000001ff00 */
[----:B------:R-:W-:Y:S01]  /*5da0*/  CS2R R110, SRZ ;  /* 0x00000000006e7805 */ /* 0x000fe2000001ff00 */
[----:B------:R-:W-:Y:S01]  /*5db0*/  VOTEU.ANY UP0, P0 ;  /* 0x0000000000ff7886 */ /* 0x000fe20000000100 */
[----:B------:R-:W-:Y:S01]  /*5dc0*/  @UP3 USEL UR4, UR5, UR4, !UP0 ;  /* 0x0000000405043287 */ /* 0x000fe2000c000000 */
[----:B------:R-:W2:Y:S01]  /*5dd0*/  S2UR UR6, SR_CgaCtaId ;  /* 0x00000000000679c3 */ /* 0x000ea20000008800 */
[----:B------:R-:W-:Y:S02]  /*5de0*/  LOP3.LUT R125, R125, 0x1, RZ, 0x3c, !PT ;  /* 0x000000017d7d7812 */ /* 0x000fe400078e3cff */
[----:B------:R-:W-:Y:S04]  /*5df0*/  ULOP3.LUT UR4, UR4, 0x1, URZ, 0xc0, !UPT ;  /* 0x0000000104047892 */ /* 0x000fe8000f8ec0ff */
[----:B------:R-:W-:Y:S02]  /*5e00*/  UISETP.NE.U32.AND UP0, UPT, UR4, 0x1, UPT ;  /* 0x000000010400788c */ /* 0x000fe4000bf05070 */
[----:B------:R-:W-:Y:S04]  /*5e10*/  UIADD3 UR4, UPT, UPT, UR46, 0x98, URZ ;  /* 0x000000982e047890 */ /* 0x000fe8000fffe0ff */
[----:B------:R-:W-:Y:S01]  /*5e20*/  PLOP3.LUT P0, PT, PT, PT, UP0, 0x80, 0x8 ;  /* 0x000000000008781c */ /* 0x000fe20003f0f008 */
[----:B--2---:R-:W-:Y:S11]  /*5e30*/  UPRMT UR4, UR6, 0x654, UR4 ;  /* 0x0000065406047896 */ /* 0x004ff60008000004 */
[----:B------:R-:W-:Y:S01]  /*5e40*/  @!UPT UIADD3 URZ, UPT, UPT, URZ, URZ, URZ ;  /* 0x000000fffffff290 */ /* 0x000fe2000fffe0ff */
[----:B------:R2:W3:Y:S04]  /*5e50*/  @P0 LDS.64 R18, [R120+UR46+0x180] ;  /* 0x0001802e78120984 */ /* 0x0004e80008000a00 */
[----:B------:R2:W1:Y:S04]  /*5e60*/  @P0 LDS.64 R22, [R120+UR46+0x580] ;  /* 0x0005802e78160984 */ /* 0x0004680008000a00 */
[----:B------:R2:W1:Y:S04]  /*5e70*/  @P0 LDS.64 R78, [R120+UR46+0x980] ;  /* 0x0009802e784e0984 */ /* 0x0004680008000a00 */
[----:B------:R2:W1:Y:S04]  /*5e80*/  @P0 LDS.64 R86, [R120+UR46+0xd80] ;  /* 0x000d802e78560984 */ /* 0x0004680008000a00 */
[----:B------:R2:W1:Y:S04]  /*5e90*/  @P0 LDS.64 R94, [R120+UR46+0x1180] ;  /* 0x0011802e785e0984 */ /* 0x0004680008000a00 */
[----:B------:R2:W1:Y:S04]  /*5ea0*/  @P0 LDS.64 R102, [R120+UR46+0x1580] ;  /* 0x0015802e78660984 */ /* 0x0004680008000a00 */
[----:B------:R2:W1:Y:S01]  /*5eb0*/  @P0 LDS.64 R110, [R120+UR46+0x1980] ;  /* 0x0019802e786e0984 */ /* 0x0004620008000a00 */
[----:B------:R-:W-:Y:S01]  /*5ec0*/  @!PT LDS RZ, [RZ] ;  /* 0x00000000fffff984 */ /* 0x000fe20000000800 */
[----:B------:R-:W-:Y:S01]  /*5ed0*/  @!PT LDS RZ, [RZ] ;  /* 0x00000000fffff984 */ /* 0x000fe20000000800 */
[----:B------:R-:W-:Y:S01]  /*5ee0*/  @!PT LDS RZ, [RZ] ;  /* 0x00000000fffff984 */ /* 0x000fe20000000800 */
[----:B------:R-:W-:Y:S01]  /*5ef0*/  @!PT LDS RZ, [RZ] ;  /* 0x00000000fffff984 */ /* 0x000fe20000000800 */
[----:B------:R4:W-:Y:S06]  /*5f00*/  MEMBAR.ALL.CTA ;  /* 0x0000000000007992 */ /* 0x0009ec0000008000 */
[----:B----4-:R-:W4:Y:S02]  /*5f10*/  FENCE.VIEW.ASYNC.S ;  /* 0x00000000000073c6 */ /* 0x010f240000000000 */
[----:B----4-:R-:W-:Y:S01]  /*5f20*/  SYNCS.ARRIVE.TRANS64.RED.A1T0 RZ, [UR4], RZ ;  /* 0x000000ffffff79a7 */ /* 0x010fe20008100404 */
.L_x_94:
[----:B------:R-:W-:Y:S05]  /*5f30*/  @P3 BRA `(.L_x_97) ;  /* 0x0000000000083947 */ /* 0x000fea0003800000 */
[----:B------:R-:W4:Y:S02]  /*5f40*/  SYNCS.PHASECHK.TRANS64.TRYWAIT P0, [UR47+0xd0], R3 ;  /* 0x0000d003ff0075a7 */ /* 0x000f24000800112f */
[----:B----4-:R-:W-:Y:S05]  /*5f50*/  @!P0 BRA `(.L_x_98) ;  /* 0x0000002800048947 */ /* 0x010fea0003800000 */
.L_x_97:
[----:B------:R-:W-:Y:S04]  /*5f60*/  ULEA.HI UR4, UR39, UR39, URZ, 0x1 ;  /* 0x0000002727047291 */ /* 0x000fe8000f8f08ff */
[----:B------:R-:W-:Y:S02]  /*5f70*/  USHF.R.U32.HI UR5, URZ, 0x1, UR4 ;  /* 0x00000001ff057899 */ /* 0x000fe40008011604 */
[----:B------:R-:W-:Y:S04]  /*5f80*/  ULOP3.LUT UR4, UR4, 0xffe, URZ, 0xc0, !UPT ;  /* 0x00000ffe04047892 */ /* 0x000fe8000f8ec0ff */
[----:B------:R-:W-:Y:S01]  /*5f90*/  UIADD3 UR4, UPT, UPT, -UR4, UR39, URZ ;  /* 0x0000002704047290 */ /* 0x000fe2000fffe1ff */
[----:B-1----:R-:W-:Y:S04]  /*5fa0*/  IMAD.U32 R3, RZ, RZ, UR5 ;  /* 0x00000005ff037e24 */ /* 0x002fe8000f8e00ff */
[----:B------:R-:W-:Y:S01]  /*5fb0*/  IMAD R0, R3, 0x70, R2 ;  /* 0x0000007003007824 */ /* 0x000fe200078e0202 */
[----:B------:R-:W-:Y:S05]  /*5fc0*/  MOV R17, UR4 ;  /* 0x0000000400117c02 */ /* 0x000fea0008000f00 */
[----:B------:R-:W-:Y:S05]  /*5fd0*/  IMAD R17, R17, 0x100000, R0 ;  /* 0x0010000011117824 */ /* 0x000fea00078e0200 */
[----:B------:R-:W-:Y:S04]  /*5fe0*/  SHF.R.U32.HI R5, RZ, 0x15, R17 ;  /* 0x00000015ff057819 */ /* 0x000fe80000011611 */
[----:B------:R-:W-:Y:S11]  /*5ff0*/  LOP3.LUT P0, RZ, R5, 0x3, R122, 0x48, !PT ;  /* 0x0000000305ff7812 */ /* 0x000ff6000780487a */
[----:B------:R-:W-:Y:S02]  /*6000*/  @!UPT UIADD3 URZ, UPT, UPT, URZ, URZ, URZ ;  /* 0x000000fffffff290 */ /* 0x000fe4000fffe0ff */
[----:B------:R-:W-:Y:S05]  /*6010*/  @!P0 BRA `(.L_x_99) ;  /* 0x0000000000408947 */ /* 0x000fea0003800000 */
[----:B------:R-:W1:Y:S01]  /*6020*/  LDCU.64 UR8, c[0x4][0x68] ;  /* 0x01000d00ff0877ac */ /* 0x000e620008000a00 */
[----:B------:R-:W-:Y:S01]  /*6030*/  MOV R15, 0x0 ;  /* 0x00000000000f7802 */ /* 0x000fe20000000f00 */
[----:B------:R-:W-:Y:S02]  /*6040*/  HFMA2 R12, -RZ, RZ, 0, 5.9604644775390625e-08 ;  /* 0x00000001ff0c7431 */ /* 0x000fe400000001ff */
[----:B------:R-:W-:Y:S02]  /*6050*/  IMAD.MOV.U32 R8, RZ, RZ, 0x192 ;  /* 0x00000192ff087424 */ /* 0x000fe400078e00ff */
[----:B------:R-:W-:Y:S01]  /*6060*/  IMAD.MOV.U32 R13, RZ, RZ, RZ ;  /* 0x000000ffff0d7224 */ /* 0x000fe200078e00ff */
[----:B------:R-:W2:Y:S01]  /*6070*/  LDCU.64 UR6, c[0x4][0x70] ;  /* 0x01000e00ff0677ac */ /* 0x000ea20008000a00 */
[----:B------:R-:W3:Y:S01]  /*6080*/  LDC.64 R14, c[0x4][R15] ;  /* 0x010000000f0e7b82 */ /* 0x000ee20000000a00 */
[----:B------:R-:W4:Y:S01]  /*6090*/  LDCU.64 UR4, c[0x4][0x8] ;  /* 0x01000100ff0477ac */ /* 0x000f220008000a00 */
[----:B-1----:R-:W-:Y:S01]  /*60a0*/  MOV R5, UR9 ;  /* 0x0000000900057c02 */ /* 0x002fe20008000f00 */
[----:B------:R-:W-:Y:S01]  /*60b0*/  IMAD.U32 R4, RZ, RZ, UR8 ;  /* 0x00000008ff047e24 */ /* 0x000fe2000f8e00ff */
[----:B--2---:R-:W-:Y:S01]  /*60c0*/  MOV R7, UR7 ;  /* 0x0000000700077c02 */ /* 0x004fe20008000f00 */
[----:B------:R-:W-:Y:S01]  /*60d0*/  IMAD.U32 R6, RZ, RZ, UR6 ;  /* 0x00000006ff067e24 */ /* 0x000fe2000f8e00ff */
[----:B----4-:R-:W-:Y:S01]  /*60e0*/  MOV R11, UR5 ;  /* 0x00000005000b7c02 */ /* 0x010fe20008000f00 */
[----:B------:R-:W-:Y:S02]  /*60f0*/  IMAD.U32 R10, RZ, RZ, UR4 ;  /* 0x00000004ff0a7e24 */ /* 0x000fe4000f8e00ff */
[----:B------:R-:W-:Y:S07]  /*6100*/  LEPC R20, `(.L_x_99) ;  /* 0x000000001014794e */ /* 0x000fee0000000000 */
[----:B---3-5:R-:W-:Y:S05]  /*6110*/  CALL.ABS.NOINC R14 ;  /* 0x000000000e007343 */ /* 0x028fea0003c00000 */
.L_x_99:
[----:B------:R-:W-:Y:S05]  /*6120*/  WARPSYNC.ALL ;  /* 0x0000000000007948 */ /* 0x000fea0003800000 */
[C---:B------:R-:W-:Y:S01]  /*6130*/  R2UR UR4, R17.reuse ;  /* 0x00000000110472ca */ /* 0x040fe200000e0000 */
[----:B------:R-:W-:Y:S05]  /*6140*/  VIADD R3, R17, 0x10 ;  /* 0x0000001011037836 */ /* 0x000fea0000000000 */
[----:B------:R-:W-:Y:S04]  /*6150*/  SHF.R.U32.HI R3, RZ, 0x15, R3 ;  /* 0x00000015ff037819 */ /* 0x000fe80000011603 */
[----:B------:R-:W-:Y:S03]  /*6160*/  LOP3.LUT P0, RZ, R3, 0x3, R122, 0x48, !PT ;  /* 0x0000000303ff7812 */ /* 0x000fe6000780487a */
[----:B------:R-:W1:Y:S01]  /*6170*/  LDTM.16dp32bit_t0_t15.x8 R64, tmem[UR4] ;  /* 0x00000004004079ee */ /* 0x000e620008980000 */
[----:B------:R-:W1:Y:S09]  /*6180*/  LDTM.16dp32bit_t16_t31.x8 R64, tmem[UR4+0x8] ;  /* 0x00000804004079ee */ /* 0x000e7200089a0000 */
[----:B-1----:R-:W-:Y:S05]  /*6190*/  @!P0 BRA `(.L_x_100) ;  /* 0x0000000000408947 */ /* 0x002fea0003800000 */
        /* <DEDUP_REMOVED lines=16> */
.L_x_100:
[----:B------:R-:W-:Y:S05]  /*62a0*/  WARPSYNC.ALL ;  /* 0x0000000000007948 */ /* 0x000fea0003800000 */
[C---:B------:R-:W-:Y:S01]  /*62b0*/  R2UR UR4, R17.reuse ;  /* 0x00000000110472ca */ /* 0x040fe200000e0000 */
[----:B------:R-:W-:Y:S05]  /*62c0*/  VIADD R3, R17, 0x20 ;  /* 0x0000002011037836 */ /* 0x000fea0000000000 */
[----:B------:R-:W-:Y:S04]  /*62d0*/  SHF.R.U32.HI R3, RZ, 0x15, R3 ;  /* 0x00000015ff037819 */ /* 0x000fe80000011603 */
[----:B------:R-:W-:Y:S03]  /*62e0*/  LOP3.LUT P0, RZ, R3, 0x3, R122, 0x48, !PT ;  /* 0x0000000303ff7812 */ /* 0x000fe6000780487a */
[----:B------:R-:W1:Y:S01]  /*62f0*/  LDTM.16dp32bit_t0_t15.x8 R56, tmem[UR4+0x10] ;  /* 0x00001004003879ee */ /* 0x000e620008980000 */
        /* <DEDUP_REMOVED lines=18> */
.L_x_101:
        /* <DEDUP_REMOVED lines=24> */
.L_x_102:
        /* <DEDUP_REMOVED lines=24> */
.L_x_103:
        /* <DEDUP_REMOVED lines=24> */
.L_x_104:
        /* <DEDUP_REMOVED lines=24> */
.L_x_105:
[----:B------:R-:W-:Y:S01]  /*6a20*/  ISETP.NE.AND P0, PT, R128, RZ, PT ;  /* 0x000000ff8000720c */ /* 0x000fe20003f05270 */
[----:B------:R-:W-:Y:S05]  /*6a30*/  WARPSYNC.ALL ;  /* 0x0000000000007948 */ /* 0x000fea0003800000 */
[----:B------:R-:W-:Y:S01]  /*6a40*/  R2UR UR4, R17 ;  /* 0x00000000110472ca */ /* 0x000fe200000e0000 */
[----:B------:R-:W1:Y:S01]  /*6a50*/  S2UR UR5, SR_CgaCtaId ;  /* 0x00000000000579c3 */ /* 0x000e620000008800 */
[----:B---3--:R-:W-:Y:S01]  /*6a60*/  F2FP.F16.E4M3.UNPACK_B R0, R18 ;  /* 0x00000012ff00723e */ /* 0x008fe200020006ff */
[C---:B----45:R-:W-:Y:S01]  /*6a70*/  FMUL R64, R16.reuse, R64 ;  /* 0x0000004010407220 */ /* 0x070fe20000400000 */
[----:B------:R-:W-:Y:S01]  /*6a80*/  F2FP.F16.E4M3.UNPACK_B R12, R18.H1 ;  /* 0x00000012ff0c723e */ /* 0x000fe200030006ff */
[C---:B------:R-:W-:Y:S01]  /*6a90*/  FMUL R65, R16.reuse, R65 ;  /* 0x0000004110417220 */ /* 0x040fe20000400000 */
[-C--:B------:R-:W-:Y:S01]  /*6aa0*/  F2FP.F16.E4M3.UNPACK_B R14, R19.reuse ;  /* 0x00000013ff0e723e */ /* 0x080fe200020006ff */
[--C-:B------:R-:W-:Y:S01]  /*6ab0*/  HADD2.F32 R3, -RZ, R0.reuse.H0_H0 ;  /* 0x20000000ff037230 */ /* 0x100fe20000004100 */
[----:B------:R-:W-:Y:S01]  /*6ac0*/  F2FP.F16.E4M3.UNPACK_B R18, R19.H1 ;  /* 0x00000013ff12723e */ /* 0x000fe200030006ff */
[----:B------:R-:W-:Y:S02]  /*6ad0*/  HADD2.F32 R0, -RZ, R0.H1_H1 ;  /* 0x30000000ff007230 */ /* 0x000fe40000004100 */
[----:B------:R-:W-:Y:S01]  /*6ae0*/  FMUL R68, R16, R68 ;  /* 0x0000004410447220 */ /* 0x000fe20000400000 */
[----:B------:R-:W-:Y:S02]  /*6af0*/  HADD2.F32 R13, -RZ, R12.H0_H0 ;  /* 0x2000000cff0d7230 */ /* 0x000fe40000004100 */
[----:B------:R-:W-:Y:S01]  /*6b00*/  FFMA R64, R3, UR45, R64 ;  /* 0x0000002d03407c23 */ /* 0x000fe20008000040 */
[----:B------:R-:W-:Y:S01]  /*6b10*/  LDTM.16dp32bit_t0_t15.x8 R4, tmem[UR4+0x60] ;  /* 0x00006004000479ee */ /* 0x000fe20008980000 */
[----:B------:R-:W3:Y:S01]  /*6b20*/  LDTM.16dp32bit_t16_t31.x8 R4, tmem[UR4+0x68] ;  /* 0x00006804000479ee */ /* 0x000ee200089a0000 */
[----:B------:R-:W-:Y:S01]  /*6b30*/  NOP ;  /* 0x0000000000007918 */ /* 0x000fe20000000000 */
[----:B------:R-:W-:Y:S01]  /*6b40*/  FFMA R65, R0, UR45, R65 ;  /* 0x0000002d00417c23 */ /* 0x000fe20008000041 */
[----:B------:R-:W-:Y:S01]  /*6b50*/  UIADD3 UR4, UPT, UPT, UR47, 0xf0, URZ ;  /* 0x000000f02f047890 */ /* 0x000fe2000fffe0ff */
[--C-:B------:R-:W-:Y:S02]  /*6b60*/  HADD2.F32 R15, -RZ, R14.reuse.H0_H0 ;  /* 0x2000000eff0f7230 */ /* 0x100fe40000004100 */
[C---:B------:R-:W-:Y:S01]  /*6b70*/  FMUL R69, R16.reuse, R69 ;  /* 0x0000004510457220 */ /* 0x040fe20000400000 */
[----:B------:R-:W-:Y:S02]  /*6b80*/  HADD2.F32 R14, -RZ, R14.H1_H1 ;  /* 0x3000000eff0e7230 */ /* 0x000fe40000004100 */
[C---:B------:R-:W-:Y:S01]  /*6b90*/  FMUL R56, R16.reuse, R56 ;  /* 0x0000003810387220 */ /* 0x040fe20000400000 */
[C---:B------:R-:W-:Y:S01]  /*6ba0*/  FMUL R57, R16.reuse, R57 ;  /* 0x0000003910397220 */ /* 0x040fe20000400000 */
[C---:B------:R-:W-:Y:S01]  /*6bb0*/  FMUL R60, R16.reuse, R60 ;  /* 0x0000003c103c7220 */ /* 0x040fe20000400000 */
[----:B------:R-:W-:Y:S01]  /*6bc0*/  F2FP.F16.E4M3.UNPACK_B R20, R22 ;  /* 0x00000016ff14723e */ /* 0x000fe200020006ff */
[C---:B------:R-:W-:Y:S01]  /*6bd0*/  FMUL R61, R16.reuse, R61 ;  /* 0x0000003d103d7220 */ /* 0x040fe20000400000 */
[C---:B------:R-:W-:Y:S01]  /*6be0*/  FMUL R48, R16.reuse, R48 ;  /* 0x0000003010307220 */ /* 0x040fe20000400000 */
[----:B------:R-:W-:Y:S01]  /*6bf0*/  F2FP.F16.E4M3.UNPACK_B R22, R22.H1 ;  /* 0x00000016ff16723e */ /* 0x000fe200030006ff */
[----:B------:R-:W-:Y:S02]  /*6c00*/  HADD2.F32 R12, -RZ, R12.H1_H1 ;  /* 0x3000000cff0c7230 */ /* 0x000fe40000004100 */
[C---:B------:R-:W-:Y:S01]  /*6c10*/  FMUL R49, R16.reuse, R49 ;  /* 0x0000003110317220 */ /* 0x040fe20000400000 */
[--C-:B------:R-:W-:Y:S02]  /*6c20*/  HADD2.F32 R21, -RZ, R20.reuse.H0_H0 ;  /* 0x20000014ff157230 */ /* 0x100fe40000004100 */
[C---:B------:R-:W-:Y:S01]  /*6c30*/  FMUL R52, R16.reuse, R52 ;  /* 0x0000003410347220 */ /* 0x040fe20000400000 */
[----:B------:R-:W-:Y:S01]  /*6c40*/  F2FP.F16.E4M3.UNPACK_B R72, R23 ;  /* 0x00000017ff48723e */ /* 0x000fe200020006ff */
[----:B------:R-:W-:Y:S02]  /*6c50*/  HADD2.F32 R20, -RZ, R20.H1_H1 ;  /* 0x30000014ff147230 */ /* 0x000fe40000004100 */
[C---:B------:R-:W-:Y:S01]  /*6c60*/  FMUL R53, R16.reuse, R53 ;  /* 0x0000003510357220 */ /* 0x040fe20000400000 */
[C---:B------:R-:W-:Y:S01]  /*6c70*/  FMUL R40, R16.reuse, R40 ;  /* 0x0000002810287220 */ /* 0x040fe20000400000 */
[----:B------:R-:W-:Y:S01]  /*6c80*/  F2FP.F16.E4M3.UNPACK_B R74, R23.H1 ;  /* 0x00000017ff4a723e */ /* 0x000fe200030006ff */
[--C-:B------:R-:W-:Y:S01]  /*6c90*/  HADD2.F32 R73, -RZ, R72.reuse.H0_H0 ;  /* 0x20000048ff497230 */ /* 0x100fe20000004100 */
[----:B-1----:R-:W-:Y:S01]  /*6ca0*/  UPRMT UR4, UR5, 0x654, UR4 ;  /* 0x0000065405047896 */ /* 0x002fe20008000004 */
[----:B------:R-:W-:Y:S02]  /*6cb0*/  HADD2.F32 R72, -RZ, R72.H1_H1 ;  /* 0x30000048ff487230 */ /* 0x000fe40000004100 */
[C---:B------:R-:W-:Y:S01]  /*6cc0*/  FMUL R41, R16.reuse, R41 ;  /* 0x0000002910297220 */ /* 0x040fe20000400000 */
[C---:B------:R-:W-:Y:S01]  /*6cd0*/  FMUL R44, R16.reuse, R44 ;  /* 0x0000002c102c7220 */ /* 0x040fe20000400000 */
[----:B------:R-:W-:Y:S01]  /*6ce0*/  F2FP.F16.E4M3.UNPACK_B R76, R78 ;  /* 0x0000004eff4c723e */ /* 0x000fe200020006ff */
[C---:B------:R-:W-:Y:S01]  /*6cf0*/  FMUL R45, R16.reuse, R45 ;  /* 0x0000002d102d7220 */ /* 0x040fe20000400000 */
[C---:B------:R-:W-:Y:S01]  /*6d00*/  FMUL R32, R16.reuse, R32 ;  /* 0x0000002010207220 */ /* 0x040fe20000400000 */
[----:B------:R-:W-:Y:S01]  /*6d10*/  F2FP.F16.E4M3.UNPACK_B R78, R78.H1 ;  /* 0x0000004eff4e723e */ /* 0x000fe200030006ff */
[C---:B------:R-:W-:Y:S01]  /*6d20*/  FMUL R33, R16.reuse, R33 ;  /* 0x0000002110217220 */ /* 0x040fe20000400000 */
[----:B---3--:R-:W-:Y:S01]  /*6d30*/  SYNCS.ARRIVE.TRANS64.RED.A1T0 RZ, [UR4], RZ ;  /* 0x000000ffffff79a7 */ /* 0x008fe20008100404 */
[--C-:B------:R-:W-:Y:S02]  /*6d40*/  HADD2.F32 R77, -RZ, R76.reuse.H0_H0 ;  /* 0x2000004cff4d7230 */ /* 0x100fe40000004100 */
[C---:B------:R-:W-:Y:S01]  /*6d50*/  FMUL R36, R16.reuse, R36 ;  /* 0x0000002410247220 */ /* 0x040fe20000400000 */
[----:B------:R-:W-:Y:S01]  /*6d60*/  F2FP.F16.E4M3.UNPACK_B R80, R79 ;  /* 0x0000004fff50723e */ /* 0x000fe200020006ff */
[----:B------:R-:W-:Y:S02]  /*6d70*/  HADD2.F32 R76, -RZ, R76.H1_H1 ;  /* 0x3000004cff4c7230 */ /* 0x000fe40000004100 */
[C---:B------:R-:W-:Y:S01]  /*6d80*/  FMUL R37, R16.reuse, R37 ;  /* 0x0000002510257220 */ /* 0x040fe20000400000 */
[C---:B------:R-:W-:Y:S01]  /*6d90*/  FMUL R24, R16.reuse, R24 ;  /* 0x0000001810187220 */ /* 0x040fe20000400000 */
[----:B------:R-:W-:Y:S01]  /*6da0*/  F2FP.F16.E4M3.UNPACK_B R82, R79.H1 ;  /* 0x0000004fff52723e */ /* 0x000fe200030006ff */
[--C-:B------:R-:W-:Y:S02]  /*6db0*/  HADD2.F32 R81, -RZ, R80.reuse.H0_H0 ;  /* 0x20000050ff517230 */ /* 0x100fe40000004100 */
[C---:B------:R-:W-:Y:S01]  /*6dc0*/  FMUL R25, R16.reuse, R25 ;  /* 0x0000001910197220 */ /* 0x040fe20000400000 */
[----:B------:R-:W-:Y:S02]  /*6dd0*/  HADD2.F32 R80, -RZ, R80.H1_H1 ;  /* 0x30000050ff507230 */ /* 0x000fe40000004100 */
[C---:B------:R-:W-:Y:S01]  /*6de0*/  FMUL R28, R16.reuse, R28 ;  /* 0x0000001c101c7220 */ /* 0x040fe20000400000 */
[----:B------:R-:W-:Y:S01]  /*6df0*/  F2FP.F16.E4M3.UNPACK_B R84, R86 ;  /* 0x00000056ff54723e */ /* 0x000fe200020006ff */
[C---:B------:R-:W-:Y:S01]  /*6e00*/  FMUL R29, R16.reuse, R29 ;  /* 0x0000001d101d7220 */ /* 0x040fe20000400000 */
[C---:B------:R-:W-:Y:S01]  /*6e10*/  FMUL R4, R16.reuse, R4 ;  /* 0x0000000410047220 */ /* 0x040fe20000400000 */
[----:B------:R-:W-:Y:S01]  /*6e20*/  F2FP.F16.E4M3.UNPACK_B R86, R86.H1 ;  /* 0x00000056ff56723e */ /* 0x000fe200030006ff */
        /* <DEDUP_REMOVED lines=8> */
[----:B------:R-:W-:Y:S02]  /*6eb0*/  HADD2.F32 R89, -RZ, R88.H0_H0 ;  /* 0x20000058ff597230 */ /* 0x000fe40000004100 */
[----:B------:R-:W-:Y:S01]  /*6ec0*/  FMUL R67, R16, R67 ;  /* 0x0000004310437220 */ /* 0x000fe20000400000 */
[----:B------:R-:W-:Y:S02]  /*6ed0*/  HADD2.F32 R19, -RZ, R18.H0_H0 ;  /* 0x20000012ff137230 */ /* 0x000fe40000004100 */
[----:B------:R-:W-:Y:S01]  /*6ee0*/  FFMA R66, R13, UR45, R66 ;  /* 0x0000002d0d427c23 */ /* 0x000fe20008000042 */
[-C--:B------:R-:W-:Y:S01]  /*6ef0*/  F2FP.F16.E4M3.UNPACK_B R92, R94.reuse ;  /* 0x0000005eff5c723e */ /* 0x080fe200020006ff */
[----:B------:R-:W-:Y:S01]  /*6f00*/  FFMA R67, R12, UR45, R67 ;  /* 0x0000002d0c437c23 */ /* 0x000fe20008000043 */
[----:B------:R-:W-:Y:S01]  /*6f10*/  FFMA R68, R15, UR45, R68 ;  /* 0x0000002d0f447c23 */ /* 0x000fe20008000044 */
[----:B------:R-:W-:Y:S01]  /*6f20*/  F2FP.F16.E4M3.UNPACK_B R94, R94.H1 ;  /* 0x0000005eff5e723e */ /* 0x000fe200030006ff */
[----:B------:R-:W-:Y:S01]  /*6f30*/  FFMA R69, R14, UR45, R69 ;  /* 0x0000002d0e457c23 */ /* 0x000fe20008000045 */
[----:B------:R-:W-:Y:S01]  /*6f40*/  HADD2.F32 R88, -RZ, R88.H1_H1 ;  /* 0x30000058ff587230 */ /* 0x000fe20000004100 */
[----:B------:R-:W-:Y:S01]  /*6f50*/  F2FP.SATFINITE.E4M3.F32.PACK_AB_MERGE_C R130, R67, R66, RZ ;  /* 0x000000424382723e */ /* 0x000fe200048070ff */
[----:B------:R-:W-:Y:S02]  /*6f60*/  HADD2.F32 R93, -RZ, R92.H0_H0 ;  /* 0x2000005cff5d7230 */ /* 0x000fe40000004100 */
[C---:B------:R-:W-:Y:S01]  /*6f70*/  FMUL R70, R16.reuse, R70 ;  /* 0x0000004610467220 */ /* 0x040fe20000400000 */
[----:B------:R-:W-:Y:S01]  /*6f80*/  HADD2.F32 R18, -RZ, R18.H1_H1 ;  /* 0x30000012ff127230 */ /* 0x000fe20000004100 */
[----:B------:R-:W-:Y:S01]  /*6f90*/  F2FP.SATFINITE.E4M3.F32.PACK_AB_MERGE_C R130, R65, R64, R130 ;  /* 0x000000404182723e */ /* 0x000fe20004807082 */
[----:B------:R-:W-:Y:S02]  /*6fa0*/  HADD2.F32 R92, -RZ, R92.H1_H1 ;  /* 0x3000005cff5c7230 */ /* 0x000fe40000004100 */
[----:B------:R-:W-:Y:S01]  /*6fb0*/  FFMA R70, R19, UR45, R70 ;  /* 0x0000002d13467c23 */ /* 0x000fe20008000046 */
[C---:B------:R-:W-:Y:S01]  /*6fc0*/  FMUL R71, R16.reuse, R71 ;  /* 0x0000004710477220 */ /* 0x040fe20000400000 */
[--C-:B------:R-:W-:Y:S02]  /*6fd0*/  HADD2.F32 R23, -RZ, R22.reuse.H0_H0 ;  /* 0x20000016ff177230 */ /* 0x100fe40000004100 */
[----:B------:R-:W-:Y:S01]  /*6fe0*/  FMUL R58, R16, R58 ;  /* 0x0000003a103a7220 */ /* 0x000fe20000400000 */
[----:B------:R-:W-:Y:S02]  /*6ff0*/  HADD2.F32 R22, -RZ, R22.H1_H1 ;  /* 0x30000016ff167230 */ /* 0x000fe40000004100 */
[----:B------:R-:W-:Y:S01]  /*7000*/  FFMA R71, R18, UR45, R71 ;  /* 0x0000002d12477c23 */ /* 0x000fe20008000047 */
[-C--:B------:R-:W-:Y:S01]  /*7010*/  F2FP.F16.E4M3.UNPACK_B R96, R95.reuse ;  /* 0x0000005fff60723e */ /* 0x080fe200020006ff */
[----:B------:R-:W-:Y:S01]  /*7020*/  FFMA R56, R21, UR45, R56 ;  /* 0x0000002d15387c23 */ /* 0x000fe20008000038 */
[----:B------:R-:W-:Y:S01]  /*7030*/  FFMA R57, R20, UR45, R57 ;  /* 0x0000002d14397c23 */ /* 0x000fe20008000039 */
[----:B------:R-:W-:Y:S01]  /*7040*/  F2FP.F16.E4M3.UNPACK_B R98, R95.H1 ;  /* 0x0000005fff62723e */ /* 0x000fe200030006ff */
[----:B------:R-:W-:Y:S01]  /*7050*/  FFMA R58, R23, UR45, R58 ;  /* 0x0000002d173a7c23 */ /* 0x000fe2000800003a */
[----:B------:R-:W-:Y:S01]  /*7060*/  F2FP.SATFINITE.E4M3.F32.PACK_AB_MERGE_C R131, R71, R70, RZ ;  /* 0x000000464783723e */ /* 0x000fe200048070ff */
[----:B------:R-:W-:Y:S02]  /*7070*/  HADD2.F32 R97, -RZ, R96.H0_H0 ;  /* 0x20000060ff617230 */ /* 0x000fe40000004100 */
[----:B------:R-:W-:Y:S01]  /*7080*/  FMUL R59, R16, R59 ;  /* 0x0000003b103b7220 */ /* 0x000fe20000400000 */
[----:B------:R-:W-:Y:S01]  /*7090*/  HADD2.F32 R75, -RZ, R74.H0_H0 ;  /* 0x2000004aff4b7230 */ /* 0x000fe20000004100 */
[----:B------:R-:W-:Y:S01]  /*70a0*/  F2FP.SATFINITE.E4M3.F32.PACK_AB_MERGE_C R131, R69, R68, R131 ;  /* 0x000000444583723e */ /* 0x000fe20004807083 */
[----:B------:R-:W-:Y:S02]  /*70b0*/  HADD2.F32 R96, -RZ, R96.H1_H1 ;  /* 0x30000060ff607230 */ /* 0x000fe40000004100 */
[----:B------:R-:W-:Y:S01]  /*70c0*/  FFMA R59, R22, UR45, R59 ;  /* 0x0000002d163b7c23 */ /* 0x000fe2000800003b */
[----:B------:R-:W-:Y:S01]  /*70d0*/  FFMA R60, R73, UR45, R60 ;  /* 0x0000002d493c7c23 */ /* 0x000fe2000800003c */
[----:B------:R-:W-:Y:S01]  /*70e0*/  FFMA R61, R72, UR45, R61 ;  /* 0x0000002d483d7c23 */ /* 0x000fe2000800003d */
[----:B------:R1:W-:Y:S01]  /*70f0*/  STS.64 [R120+UR46+0x1d80], R130 ;  /* 0x001d808278007988 */ /* 0x0003e20008000a2e */
[C---:B------:R-:W-:Y:S01]  /*7100*/  FMUL R62, R16.reuse, R62 ;  /* 0x0000003e103e7220 */ /* 0x040fe20000400000 */
[----:B------:R-:W-:Y:S01]  /*7110*/  F2FP.SATFINITE.E4M3.F32.PACK_AB_MERGE_C R132, R59, R58, RZ ;  /* 0x0000003a3b84723e */ /* 0x000fe200048070ff */
[----:B------:R-:W-:Y:S02]  /*7120*/  HADD2.F32 R74, -RZ, R74.H1_H1 ;  /* 0x3000004aff4a7230 */ /* 0x000fe40000004100 */
[----:B------:R-:W-:Y:S01]  /*7130*/  FMUL R63, R16, R63 ;  /* 0x0000003f103f7220 */ /* 0x000fe20000400000 */
[--C-:B------:R-:W-:Y:S01]  /*7140*/  HADD2.F32 R79, -RZ, R78.reuse.H0_H0 ;  /* 0x2000004eff4f7230 */ /* 0x100fe20000004100 */
[----:B------:R-:W-:Y:S01]  /*7150*/  F2FP.SATFINITE.E4M3.F32.PACK_AB_MERGE_C R132, R57, R56, R132 ;  /* 0x000000383984723e */ /* 0x000fe20004807084 */
[----:B------:R-:W-:Y:S01]  /*7160*/  FFMA R62, R75, UR45, R62 ;  /* 0x0000002d4b3e7c23 */ /* 0x000fe2000800003e */
[----:B------:R-:W-:Y:S01]  /*7170*/  FFMA R63, R74, UR45, R63 ;  /* 0x0000002d4a3f7c23 */ /* 0x000fe2000800003f */
[----:B------:R-:W-:Y:S01]  /*7180*/  FFMA R48, R77, UR45, R48 ;  /* 0x0000002d4d307c23 */ /* 0x000fe20008000030 */
[----:B------:R-:W-:Y:S01]  /*7190*/  F2FP.F16.E4M3.UNPACK_B R100, R102 ;  /* 0x00000066ff64723e */ /* 0x000fe200020006ff */
[----:B------:R-:W-:Y:S01]  /*71a0*/  FFMA R49, R76, UR45, R49 ;  /* 0x0000002d4c317c23 */ /* 0x000fe20008000031 */
[C---:B------:R-:W-:Y:S01]  /*71b0*/  FMUL R50, R16.reuse, R50 ;  /* 0x0000003210327220 */ /* 0x040fe20000400000 */
[----:B------:R-:W-:Y:S01]  /*71c0*/  F2FP.SATFINITE.E4M3.F32.PACK_AB_MERGE_C R133, R63, R62, RZ ;  /* 0x0000003e3f85723e */ /* 0x000fe200048070ff */
[----:B------:R-:W-:Y:S02]  /*71d0*/  HADD2.F32 R78, -RZ, R78.H1_H1 ;  /* 0x3000004eff4e7230 */ /* 0x000fe40000004100 */
[----:B------:R-:W-:Y:S01]  /*71e0*/  FMUL R51, R16, R51 ;  /* 0x0000003310337220 */ /* 0x000fe20000400000 */
[----:B------:R-:W-:Y:S01]  /*71f0*/  HADD2.F32 R83, -RZ, R82.H0_H0 ;  /* 0x20000052ff537230 */ /* 0x000fe20000004100 */
[----:B------:R-:W-:Y:S01]  /*7200*/  F2FP.SATFINITE.E4M3.F32.PACK_AB_MERGE_C R133, R61, R60, R133 ;  /* 0x0000003c3d85723e */ /* 0x000fe20004807085 */
[----:B------:R-:W-:Y:S01]  /*7210*/  FFMA R50, R79, UR45, R50 ;  /* 0x0000002d4f327c23 */ /* 0x000fe20008000032 */
[----:B------:R-:W-:Y:S01]  /*7220*/  FFMA R51, R78, UR45, R51 ;  /* 0x0000002d4e337c23 */ /* 0x000fe20008000033 */
[----:B------:R-:W-:Y:S01]  /*7230*/  FFMA R52, R81, UR45, R52 ;  /* 0x0000002d51347c23 */ /* 0x000fe20008000034 */
[----:B------:R-:W-:Y:S01]  /*7240*/  F2FP.F16.E4M3.UNPACK_B R102, R102.H1 ;  /* 0x00000066ff66723e */ /* 0x000fe200030006ff */
[----:B------:R3:W-:Y:S01]  /*7250*/  STS.64 [R120+UR46+0x2180], R132 ;  /* 0x0021808478007988 */ /* 0x0007e20008000a2e */
[----:B------:R-:W-:Y:S01]  /*7260*/  FFMA R53, R80, UR45, R53 ;  /* 0x0000002d50357c23 */ /* 0x000fe20008000035 */
[----:B------:R-:W-:Y:S01]  /*7270*/  F2FP.SATFINITE.E4M3.F32.PACK_AB_MERGE_C R129, R51, R50, RZ ;  /* 0x000000323381723e */ /* 0x000fe200048070ff */
[----:B------:R-:W-:Y:S02]  /*7280*/  HADD2.F32 R101, -RZ, R100.H0_H0 ;  /* 0x20000064ff657230 */ /* 0x000fe40000004100 */
[C---:B------:R-:W-:Y:S01]  /*7290*/  FMUL R54, R16.reuse, R54 ;  /* 0x0000003610367220 */ /* 0x040fe20000400000 */
[----:B------:R-:W-:Y:S01]  /*72a0*/  HADD2.F32 R82, -RZ, R82.H1_H1 ;  /* 0x30000052ff527230 */ /* 0x000fe20000004100 */
[----:B-1----:R-:W-:Y:S01]  /*72b0*/  F2FP.SATFINITE.E4M3.F32.PACK_AB_MERGE_C R130, R49, R48, R129 ;  /* 0x000000303182723e */ /* 0x002fe20004807081 */
        /* <DEDUP_REMOVED lines=20> */
[----:B------:R-:W-:Y:S01]  /*7400*/  FMUL R46, R16, R46 ;  /* 0x0000002e102e7220 */ /* 0x000fe20000400000 */
[----:B------:R1:W-:Y:S01]  /*7410*/  STS.64 [R120+UR46+0x2580], R130 ;  /* 0x0025808278007988 */ /* 0x0003e20008000a2e */
[----:B------:R-:W-:Y:S02]  /*7420*/  HADD2.F32 R90, -RZ, R90.H1_H1 ;  /* 0x3000005aff5a7230 */ /* 0x000fe40000004100 */
[----:B------:R-:W-:Y:S01]  /*7430*/  FFMA R45, R88, UR45, R45 ;  /* 0x0000002d582d7c23 */ /* 0x000fe2000800002d */
[----:B------:R-:W-:Y:S01]  /*7440*/  F2FP.F16.E4M3.UNPACK_B R108, R110 ;  /* 0x0000006eff6c723e */ /* 0x000fe200020006ff */
[----:B------:R-:W-:Y:S01]  /*7450*/  FFMA R46, R91, UR45, R46 ;  /* 0x0000002d5b2e7c23 */ /* 0x000fe2000800002e */
[----:B---3--:R-:W-:Y:S01]  /*7460*/  F2FP.SATFINITE.E4M3.F32.PACK_AB_MERGE_C R132, R43, R42, RZ ;  /* 0x0000002a2b84723e */ /* 0x008fe200048070ff */
[C---:B------:R-:W-:Y:S01]  /*7470*/  FMUL R47, R16.reuse, R47 ;  /* 0x0000002f102f7220 */ /* 0x040fe20000400000 */
[--C-:B------:R-:W-:Y:S02]  /*7480*/  HADD2.F32 R95, -RZ, R94.reuse.H0_H0 ;  /* 0x2000005eff5f7230 */ /* 0x100fe40000004100 */
[----:B------:R-:W-:Y:S01]  /*7490*/  FMUL R34, R16, R34 ;  /* 0x0000002210227220 */ /* 0x000fe20000400000 */
[----:B------:R-:W-:Y:S01]  /*74a0*/  HADD2.F32 R94, -RZ, R94.H1_H1 ;  /* 0x3000005eff5e7230 */ /* 0x000fe20000004100 */
[----:B------:R-:W-:Y:S01]  /*74b0*/  F2FP.SATFINITE.E4M3.F32.PACK_AB_MERGE_C R132, R41, R40, R132 ;  /* 0x000000282984723e */ /* 0x000fe20004807084 */
[----:B------:R-:W-:Y:S01]  /*74c0*/  FFMA R47, R90, UR45, R47 ;  /* 0x0000002d5a2f7c23 */ /* 0x000fe2000800002f */
[----:B------:R-:W-:Y:S01]  /*74d0*/  FMUL R35, R16, R35 ;  /* 0x0000002310237220 */ /* 0x000fe20000400000 */
[----:B------:R-:W-:Y:S01]  /*74e0*/  FFMA R32, R93, UR45, R32 ;  /* 0x0000002d5d207c23 */ /* 0x000fe20008000020 */
[----:B------:R-:W-:Y:S01]  /*74f0*/  FFMA R33, R92, UR45, R33 ;  /* 0x0000002d5c217c23 */ /* 0x000fe20008000021 */
[--C-:B------:R-:W-:Y:S02]  /*7500*/  HADD2.F32 R99, -RZ, R98.reuse.H0_H0 ;  /* 0x20000062ff637230 */ /* 0x100fe40000004100 */
[----:B------:R-:W-:Y:S01]  /*7510*/  FFMA R34, R95, UR45, R34 ;  /* 0x0000002d5f227c23 */ /* 0x000fe20008000022 */
[----:B------:R-:W-:Y:S01]  /*7520*/  FMUL R38, R16, R38 ;  /* 0x0000002610267220 */ /* 0x000fe20000400000 */
[----:B------:R-:W-:Y:S02]  /*7530*/  HADD2.F32 R98, -RZ, R98.H1_H1 ;  /* 0x30000062ff627230 */ /* 0x000fe40000004100 */
        /* <DEDUP_REMOVED lines=11> */
[----:B------:R-:W-:Y:S01]  /*75f0*/  F2FP.F16.E4M3.UNPACK_B R110, R110.H1 ;  /* 0x0000006eff6e723e */ /* 0x000fe200030006ff */
[----:B------:R-:W-:Y:S01]  /*7600*/  FFMA R25, R100, UR45, R25 ;  /* 0x0000002d64197c23 */ /* 0x000fe20008000019 */
[--C-:B------:R-:W-:Y:S02]  /*7610*/  HADD2.F32 R107, -RZ, R106.reuse.H0_H0 ;  /* 0x2000006aff6b7230 */ /* 0x100fe40000004100 */
[----:B------:R-:W-:Y:S01]  /*7620*/  FFMA R26, R103, UR45, R26 ;  /* 0x0000002d671a7c23 */ /* 0x000fe2000800001a */
[----:B------:R-:W-:Y:S01]  /*7630*/  FMUL R30, R16, R30 ;  /* 0x0000001e101e7220 */ /* 0x000fe20000400000 */
[----:B------:R-:W-:Y:S01]  /*7640*/  HADD2.F32 R106, -RZ, R106.H1_H1 ;  /* 0x3000006aff6a7230 */ /* 0x000fe20000004100 */
[----:B------:R-:W-:Y:S01]  /*7650*/  F2FP.F16.E4M3.UNPACK_B R112, R111 ;  /* 0x0000006fff70723e */ /* 0x000fe200020006ff */
[--C-:B------:R-:W-:Y:S02]  /*7660*/  HADD2.F32 R109, -RZ, R108.reuse.H0_H0 ;  /* 0x2000006cff6d7230 */ /* 0x100fe40000004100 */
[----:B------:R-:W-:Y:S01]  /*7670*/  FFMA R27, R102, UR45, R27 ;  /* 0x0000002d661b7c23 */ /* 0x000fe2000800001b */
[----:B------:R-:W-:Y:S01]  /*7680*/  FMUL R31, R16, R31 ;  /* 0x0000001f101f7220 */ /* 0x000fe20000400000 */
[----:B------:R-:W-:Y:S01]  /*7690*/  FFMA R28, R105, UR45, R28 ;  /* 0x0000002d691c7c23 */ /* 0x000fe2000800001c */
[----:B------:R-:W-:Y:S01]  /*76a0*/  HADD2.F32 R108, -RZ, R108.H1_H1 ;  /* 0x3000006cff6c7230 */ /* 0x000fe20000004100 */
[----:B------:R-:W-:Y:S01]  /*76b0*/  F2FP.F16.E4M3.UNPACK_B R114, R111.H1 ;  /* 0x0000006fff72723e */ /* 0x000fe200030006ff */
[----:B------:R-:W-:Y:S01]  /*76c0*/  FFMA R29, R104, UR45, R29 ;  /* 0x0000002d681d7c23 */ /* 0x000fe2000800001d */
[--C-:B------:R-:W-:Y:S02]  /*76d0*/  HADD2.F32 R111, -RZ, R110.reuse.H0_H0 ;  /* 0x2000006eff6f7230 */ /* 0x100fe40000004100 */
[----:B------:R-:W-:Y:S01]  /*76e0*/  FFMA R30, R107, UR45, R30 ;  /* 0x0000002d6b1e7c23 */ /* 0x000fe2000800001e */
[----:B------:R-:W-:Y:S02]  /*76f0*/  HADD2.F32 R110, -RZ, R110.H1_H1 ;  /* 0x3000006eff6e7230 */ /* 0x000fe40000004100 */
[----:B------:R-:W-:Y:S01]  /*7700*/  FMUL R6, R16, R6 ;  /* 0x0000000610067220 */ /* 0x000fe20000400000 */
[--C-:B------:R-:W-:Y:S02]  /*7710*/  HADD2.F32 R113, -RZ, R112.reuse.H0_H0 ;  /* 0x20000070ff717230 */ /* 0x100fe40000004100 */
[----:B------:R-:W-:Y:S01]  /*7720*/  FFMA R31, R106, UR45, R31 ;  /* 0x0000002d6a1f7c23 */ /* 0x000fe2000800001f */
[----:B------:R-:W-:Y:S01]  /*7730*/  FMUL R7, R16, R7 ;  /* 0x0000000710077220 */ /* 0x000fe20000400000 */
[----:B------:R-:W-:Y:S01]  /*7740*/  FFMA R4, R109, UR45, R4 ;  /* 0x0000002d6d047c23 */ /* 0x000fe20008000004 */
[----:B------:R-:W-:Y:S02]  /*7750*/  HADD2.F32 R112, -RZ, R112.H1_H1 ;  /* 0x30000070ff707230 */ /* 0x000fe40000004100 */
[----:B------:R-:W-:Y:S01]  /*7760*/  FFMA R5, R108, UR45, R5 ;  /* 0x0000002d6c057c23 */ /* 0x000fe20008000005 */
[--C-:B------:R-:W-:Y:S02]  /*7770*/  HADD2.F32 R115, -RZ, R114.reuse.H0_H0 ;  /* 0x20000072ff737230 */ /* 0x100fe40000004100 */
[----:B------:R-:W-:Y:S01]  /*7780*/  FFMA R6, R111, UR45, R6 ;  /* 0x0000002d6f067c23 */ /* 0x000fe20008000006 */
[----:B------:R-:W-:Y:S02]  /*7790*/  HADD2.F32 R114, -RZ, R114.H1_H1 ;  /* 0x30000072ff727230 */ /* 0x000fe40000004100 */
[----:B------:R-:W-:Y:S01]  /*77a0*/  FMUL R10, R16, R10 ;  /* 0x0000000a100a7220 */ /* 0x000fe20000400000 */
[----:B------:R-:W-:Y:S01]  /*77b0*/  FFMA R7, R110, UR45, R7 ;  /* 0x0000002d6e077c23 */ /* 0x000fe20008000007 */
[----:B------:R-:W-:Y:S01]  /*77c0*/  FMUL R11, R16, R11 ;  /* 0x0000000b100b7220 */ /* 0x000fe20000400000 */
[----:B------:R-:W-:Y:S01]  /*77d0*/  FFMA R8, R113, UR45, R8 ;  /* 0x0000002d71087c23 */ /* 0x000fe20008000008 */
[----:B------:R-:W-:Y:S01]  /*77e0*/  FFMA R9, R112, UR45, R9 ;  /* 0x0000002d70097c23 */ /* 0x000fe20008000009 */
[----:B------:R-:W-:Y:S01]  /*77f0*/  FFMA R10, R115, UR45, R10 ;  /* 0x0000002d730a7c23 */ /* 0x000fe2000800000a */
[----:B------:R-:W-:Y:S01]  /*7800*/  FFMA R11, R114, UR45, R11 ;  /* 0x0000002d720b7c23 */ /* 0x000fe2000800000b */
[----:B------:R-:W-:Y:S01]  /*7810*/  F2FP.SATFINITE.E4M3.F32.PACK_AB_MERGE_C R133, R47, R46, RZ ;  /* 0x0000002e2f85723e */ /* 0x000fe200048070ff */
[----:B------:R-:W-:Y:S01]  /*7820*/  UIADD3 UR6, UPT, UPT, UR39, 0x1, URZ ;  /* 0x0000000127067890 */ /* 0x000fe2000fffe0ff */
[----:B------:R-:W-:Y:S01]  /*7830*/  F2FP.SATFINITE.E4M3.F32.PACK_AB_MERGE_C R134, R35, R34, RZ ;  /* 0x000000222386723e */ /* 0x000fe200048070ff */
[----:B------:R-:W-:Y:S01]  /*7840*/  BSSY.RECONVERGENT B0, `(.L_x_106) ;  /* 0x0000041000007945 */ /* 0x000fe20003800200 */
[----:B------:R-:W-:Y:S02]  /*7850*/  F2FP.SATFINITE.E4M3.F32.PACK_AB_MERGE_C R135, R39, R38, RZ ;  /* 0x000000262787723e */ /* 0x000fe400048070ff */
[----:B------:R-:W-:Y:S02]  /*7860*/  F2FP.SATFINITE.E4M3.F32.PACK_AB_MERGE_C R136, R27, R26, RZ ;  /* 0x0000001a1b88723e */ /* 0x000fe400048070ff */
[----:B------:R-:W-:Y:S02]  /*7870*/  F2FP.SATFINITE.E4M3.F32.PACK_AB_MERGE_C R129, R31, R30, RZ ;  /* 0x0000001e1f81723e */ /* 0x000fe400048070ff */
[----:B------:R-:W-:Y:S02]  /*7880*/  F2FP.SATFINITE.E4M3.F32.PACK_AB_MERGE_C R140, R7, R6, RZ ;  /* 0x00000006078c723e */ /* 0x000fe400048070ff */
[----:B------:R-:W-:Y:S02]  /*7890*/  F2FP.SATFINITE.E4M3.F32.PACK_AB_MERGE_C R141, R11, R10, RZ ;  /* 0x0000000a0b8d723e */ /* 0x000fe400048070ff */
[----:B------:R-:W-:Y:S02]  /*78a0*/  F2FP.SATFINITE.E4M3.F32.PACK_AB_MERGE_C R133, R45, R44, R133 ;  /* 0x0000002c2d85723e */ /* 0x000fe40004807085 */
[----:B------:R-:W-:Y:S02]  /*78b0*/  F2FP.SATFINITE.E4M3.F32.PACK_AB_MERGE_C R134, R33, R32, R134 ;  /* 0x000000202186723e */ /* 0x000fe40004807086 */
[----:B------:R-:W-:Y:S01]  /*78c0*/  F2FP.SATFINITE.E4M3.F32.PACK_AB_MERGE_C R135, R37, R36, R135 ;  /* 0x000000242587723e */ /* 0x000fe20004807087 */
[----:B------:R1:W-:Y:S01]  /*78d0*/  STS.64 [R120+UR46+0x2980], R132 ;  /* 0x0029808478007988 */ /* 0x0003e20008000a2e */
[----:B------:R-:W-:Y:S02]  /*78e0*/  F2FP.SATFINITE.E4M3.F32.PACK_AB_MERGE_C R136, R25, R24, R136 ;  /* 0x000000181988723e */ /* 0x000fe40004807088 */
[----:B------:R-:W-:Y:S02]  /*78f0*/  F2FP.SATFINITE.E4M3.F32.PACK_AB_MERGE_C R137, R29, R28, R129 ;  /* 0x0000001c1d89723e */ /* 0x000fe40004807081 */
[----:B------:R-:W-:Y:S01]  /*7900*/  F2FP.SATFINITE.E4M3.F32.PACK_AB_MERGE_C R138, R5, R4, R140 ;  /* 0x00000004058a723e */ /* 0x000fe2000480708c */
[----:B------:R1:W-:Y:S01]  /*7910*/  STS.64 [R120+UR46+0x2d80], R134 ;  /* 0x002d808678007988 */ /* 0x0003e20008000a2e */
[----:B------:R-:W-:Y:S05]  /*7920*/  F2FP.SATFINITE.E4M3.F32.PACK_AB_MERGE_C R139, R9, R8, R141 ;  /* 0x00000008098b723e */ /* 0x000fea000480708d */
[----:B------:R1:W-:Y:S06]  /*7930*/  STS.64 [R120+UR46+0x3180], R136 ;  /* 0x0031808878007988 */ /* 0x0003ec0008000a2e */
[----:B------:R1:W-:Y:S01]  /*7940*/  STS.64 [R120+UR46+0x3580], R138 ;  /* 0x0035808a78007988 */ /* 0x0003e20008000a2e */
[----:B------:R-:W-:Y:S01]  /*7950*/  @!PT LDS RZ, [RZ] ;  /* 0x00000000fffff984 */ /* 0x000fe20000000800 */
[----:B------:R-:W-:Y:S01]  /*7960*/  @!PT LDS RZ, [RZ] ;  /* 0x00000000fffff984 */ /* 0x000fe20000000800 */
[----:B------:R-:W-:Y:S01]  /*7970*/  @!PT LDS RZ, [RZ] ;  /* 0x00000000fffff984 */ /* 0x000fe20000000800 */
[----:B------:R-:W-:Y:S01]  /*7980*/  @!PT LDS RZ, [RZ] ;  /* 0x00000000fffff984 */ /* 0x000fe20000000800 */
[----:B------:R3:W-:Y:S06]  /*7990*/  MEMBAR.ALL.CTA ;  /* 0x0000000000007992 */ /* 0x0007ec0000008000 */
[----:B---3--:R-:W3:Y:S02]  /*79a0*/  FENCE.VIEW.ASYNC.S ;  /* 0x00000000000073c6 */ /* 0x008ee40000000000 */
[----:B---3--:R-:W-:Y:S06]  /*79b0*/  BAR.SYNC.DEFER_BLOCKING 0x1, 0x80 ;  /* 0x0042000000007b1d */ /* 0x008fec0000010000 */
[----:B------:R-:W-:Y:S05]  /*79c0*/  @P0 BRA `(.L_x_107) ;  /* 0x0000000000a00947 */ /* 0x000fea0003800000 */
[----:B------:R-:W3:Y:S01]  /*79d0*/  LDCU.64 UR14, c[0x0][0x348] ;  /* 0x00006900ff0e77ac */ /* 0x000ee20008000a00 */
[----:B------:R-:W-:Y:S02]  /*79e0*/  UIMAD UR9, UR49, 0x70, URZ ;  /* 0x00000070310978a4 */ /* 0x000fe4000f8e02ff */
[----:B------:R-:W-:Y:S02]  /*79f0*/  USHF.L.U32 UR10, UR48, 0x6, URZ ;  /* 0x00000006300a7899 */ /* 0x000fe400080006ff */
[----:B------:R-:W-:Y:S01]  /*7a00*/  UIADD3 UR8, UPT, UPT, UR46, 0x1d80, URZ ;  /* 0x00001d802e087890 */ /* 0x000fe2000fffe0ff */
[----:B------:R-:W-:Y:S01]  /*7a10*/  UMOV UR11, UR36 ;  /* 0x00000024000b7c82 */ /* 0x000fe20008000000 */
[----:B------:R-:W-:Y:S02]  /*7a20*/  UIADD3 UR16, UPT, UPT, UR46, 0x2180, URZ ;  /* 0x000021802e107890 */ /* 0x000fe4000fffe0ff */
[----:B------:R-:W-:Y:S01]  /*7a30*/  UIADD3 UR17, UPT, UPT, UR9, 0x10, URZ ;  /* 0x0000001009117890 */ /* 0x000fe2000fffe0ff */
[----:B------:R-:W-:Y:S01]  /*7a40*/  UMOV UR19, UR36 ;  /* 0x0000002400137c82 */ /* 0x000fe20008000000 */
[----:B------:R-:W-:Y:S01]  /*7a50*/  UMOV UR18, UR10 ;  /* 0x0000000a00127c82 */ /* 0x000fe20008000000 */
[----:B------:R-:W-:Y:S02]  /*7a60*/  UIADD3 UR28, UPT, UPT, UR46, 0x2580, URZ ;  /* 0x000025802e1c7890 */ /* 0x000fe4000fffe0ff */
[----:B---3--:R-:W-:Y:S02]  /*7a70*/  UIADD3 UR4, UP0, UPT, UR14, 0x680, URZ ;  /* 0x000006800e047890 */ /* 0x008fe4000ff1e0ff */
[----:B------:R-:W-:Y:S02]  /*7a80*/  UIADD3 UR29, UPT, UPT, UR9, 0x20, URZ ;  /* 0x00000020091d7890 */ /* 0x000fe4000fffe0ff */
[----:B------:R-:W-:Y:S01]  /*7a90*/  UIADD3.X UR5, UPT, UPT, URZ, UR15, URZ, UP0, !UPT ;  /* 0x0000000fff057290 */ /* 0x000fe200087fe4ff */
[----:B------:R-:W-:Y:S01]  /*7aa0*/  UMOV UR31, UR36 ;  /* 0x00000024001f7c82 */ /* 0x000fe20008000000 */
[----:B------:R-:W-:Y:S01]  /*7ab0*/  UMOV UR30, UR10 ;  /* 0x0000000a001e7c82 */ /* 0x000fe20008000000 */
[----:B------:R-:W-:Y:S02]  /*7ac0*/  UIADD3 UR32, UPT, UPT, UR46, 0x2980, URZ ;  /* 0x000029802e207890 */ /* 0x000fe4000fffe0ff */
[----:B------:R-:W-:Y:S01]  /*7ad0*/  UIADD3 UR33, UPT, UPT, UR9, 0x30, URZ ;  /* 0x0000003009217890 */ /* 0x000fe2000fffe0ff */
[----:B------:R-:W-:Y:S03]  /*7ae0*/  UMOV UR35, UR36 ;  /* 0x0000002400237c82 */ /* 0x000fe60008000000 */
[----:B------:R3:W-:Y:S01]  /*7af0*/  UTMASTG.3D [UR8], [UR4] ;  /* 0x00000008040073b5 */ /* 0x0007e20008010000 */
[----:B------:R-:W-:Y:S01]  /*7b00*/  UMOV UR34, UR10 ;  /* 0x0000000a00227c82 */ /* 0x000fe20008000000 */
[----:B------:R-:W-:Y:S02]  /*7b10*/  UIADD3 UR24, UPT, UPT, UR46, 0x2d80, URZ ;  /* 0x00002d802e187890 */ /* 0x000fe4000fffe0ff */
[----:B------:R-:W-:Y:S01]  /*7b20*/  UIADD3 UR25, UPT, UPT, UR9, 0x40, URZ ;  /* 0x0000004009197890 */ /* 0x000fe2000fffe0ff */
[----:B------:R-:W-:Y:S01]  /*7b30*/  UMOV UR27, UR36 ;  /* 0x00000024001b7c82 */ /* 0x000fe20008000000 */
[----:B------:R-:W-:Y:S01]  /*7b40*/  UMOV UR26, UR10 ;  /* 0x0000000a001a7c82 */ /* 0x000fe20008000000 */
[----:B------:R3:W-:Y:S01]  /*7b50*/  UTMASTG.3D [UR16], [UR4] ;  /* 0x00000010040073b5 */ /* 0x0007e20008010000 */
[----:B------:R-:W-:Y:S02]  /*7b60*/  UIADD3 UR20, UPT, UPT, UR46, 0x3180, URZ ;  /* 0x000031802e147890 */ /* 0x000fe4000fffe0ff */
[----:B------:R-:W-:Y:S01]  /*7b70*/  UIADD3 UR21, UPT, UPT, UR9, 0x50, URZ ;  /* 0x0000005009157890 */ /* 0x000fe2000fffe0ff */
[----:B------:R-:W-:Y:S01]  /*7b80*/  UMOV UR23, UR36 ;  /* 0x0000002400177c82 */ /* 0x000fe20008000000 */
[----:B------:R-:W-:Y:S01]  /*7b90*/  UMOV UR22, UR10 ;  /* 0x0000000a00167c82 */ /* 0x000fe20008000000 */
[----:B------:R-:W-:Y:S01]  /*7ba0*/  UIADD3 UR12, UPT, UPT, UR46, 0x3580, URZ ;  /* 0x000035802e0c7890 */ /* 0x000fe2000fffe0ff */
[----:B------:R3:W-:Y:S01]  /*7bb0*/  UTMASTG.3D [UR28], [UR4] ;  /* 0x0000001c040073b5 */ /* 0x0007e20008010000 */
[----:B------:R-:W-:Y:S01]  /*7bc0*/  UIADD3 UR13, UPT, UPT, UR9, 0x60, URZ ;  /* 0x00000060090d7890 */ /* 0x000fe2000fffe0ff */
[----:B------:R-:W-:Y:S01]  /*7bd0*/  UMOV UR15, UR36 ;  /* 0x00000024000f7c82 */ /* 0x000fe20008000000 */
[----:B------:R-:W-:Y:S01]  /*7be0*/  UMOV UR14, UR10 ;  /* 0x0000000a000e7c82 */ /* 0x000fe20008000000 */
[----:B------:R3:W-:Y:S01]  /*7bf0*/  UTMASTG.3D [UR32], [UR4] ;  /* 0x00000020040073b5 */ /* 0x0007e20008010000 */
[----:B------:R3:W-:Y:S01]  /*7c00*/  UTMASTG.3D [UR24], [UR4] ;  /* 0x00000018040073b5 */ /* 0x0007e20008010000 */
[----:B------:R3:W-:Y:S04]  /*7c10*/  UTMASTG.3D [UR20], [UR4] ;  /* 0x00000014040073b5 */ /* 0x0007e80008010000 */
[----:B------:R3:W-:Y:S01]  /*7c20*/  UTMASTG.3D [UR12], [UR4] ;  /* 0x0000000c040073b5 */ /* 0x0007e20008010000 */
[----:B------:R0:W-:Y:S01]  /*7c30*/  UTMACMDFLUSH ;  /* 0x00000000000079b7 */ /* 0x0001e20000000000 */
[----:B---3--:R-:W-:Y:S04]  /*7c40*/  DEPBAR.LE SB0, 0x0 ;  /* 0x000080000000791a */ /* 0x008fe80000000000 */
.L_x_107:
[----:B------:R-:W-:Y:S05]  /*7c50*/  BSYNC.RECONVERGENT B0 ;  /* 0x0000000000007941 */ /* 0x000fea0003800200 */
.L_x_106:
[----:B------:R-:W-:Y:S01]  /*7c60*/  UISETP.NE.AND UP1, UPT, UR50, URZ, UPT ;  /* 0x000000ff3200728c */ /* 0x000fe2000bf25270 */
[----:B------:R-:W-:Y:S01]  /*7c70*/  R2UR UR4, R123 ;  /* 0x000000007b0472ca */ /* 0x000fe200000e0000 */
[----:B------:R-:W-:Y:S01]  /*7c80*/  UISETP.NE.AND UP0, UPT, UR6, 0x4, UPT ;  /* 0x000000040600788c */ /* 0x000fe2000bf05270 */
[----:B------:R-:W-:Y:S01]  /*7c90*/  BAR.SYNC.DEFER_BLOCKING 0x1, 0x80 ;  /* 0x0042000000007b1d */ /* 0x000fe20000010000 */
[C---:B------:R-:W-:Y:S01]  /*7ca0*/  ISETP.NE.AND P0, PT, R124.reuse, 0x2, PT ;  /* 0x000000027c00780c */ /* 0x040fe20003f05270 */
[----:B------:R-:W-:Y:S02]  /*7cb0*/  UIADD3 UR49, UPT, UPT, UR37, UR63, URZ ;  /* 0x0000003f25317290 */ /* 0x000fe4000fffe0ff */
[----:B------:R-:W-:Y:S01]  /*7cc0*/  USEL UR39, UR6, URZ, UP0 ;  /* 0x000000ff06277287 */ /* 0x000fe20008000000 */
[----:B------:R-:W-:Y:S02]  /*7cd0*/  SEL R3, RZ, 0x1, P0 ;  /* 0x00000001ff037807 */ /* 0x000fe40000000000 */
[----:B------:R-:W-:Y:S02]  /*7ce0*/  SEL R124, R124, RZ, P0 ;  /* 0x000000ff7c7c7207 */ /* 0x000fe40000000000 */
[----:B------:R-:W-:Y:S02]  /*7cf0*/  LOP3.LUT R126, R126, R3, RZ, 0x3c, !PT ;  /* 0x000000037e7e7212 */ /* 0x000fe400078e3cff */
[----:B------:R-:W-:Y:S02]  /*7d00*/  UIADD3 UR48, UPT, UPT, UR38, UR4, URZ ;  /* 0x0000000426307290 */ /* 0x000fe4000fffe0ff */
[----:B------:R-:W-:Y:S06]  /*7d10*/  USEL UR4, URZ, 0x1, UP0 ;  /* 0x00000001ff047887 */ /* 0x000fec0008000000 */
[----:B------:R-:W-:Y:S01]  /*7d20*/  LOP3.LUT R127, R127, UR4, RZ, 0x3c, !PT ;  /* 0x000000047f7f7c12 */ /* 0x000fe2000f8e3cff */
[----:B------:R-:W-:Y:S01]  /*7d30*/  UMOV UR36, UR59 ;  /* 0x0000003b00247c82 */ /* 0x000fe20008000000 */
[----:B------:R-:W-:Y:S05]  /*7d40*/  BRA.U UP1, `(.L_x_108) ;  /* 0xffffffd5012c7547 */ /* 0x000fea000b83ffff */
[----:B------:R-:W-:Y:S05]  /*7d50*/  EXIT ;  /* 0x000000000000794d */ /* 0x000fea0003800000 */
.L_x_25:
[----:B-1----:R1:W3:Y:S02]  /*7d60*/  SYNCS.PHASECHK.TRANS64.TRYWAIT P0, [R0+URZ+0x120], R3 ;  /* 0x00012003000075a7 */ /* 0x0022e400080011ff */
[----:B---3--:R-:W-:Y:S05]  /*7d70*/  @!P0 NANOSLEEP.SYNCS 0x989680 ;  /* 0x009896800000895d */ /* 0x008fea0003900000 */
[----:B------:R-:W3:Y:S02]  /*7d80*/  @!P0 SYNCS.PHASECHK.TRANS64 P0, [R0+URZ+0x120], R3 ;  /* 0x00012003000085a7 */ /* 0x000ee400080010ff */
[----:B---3--:R-:W-:Y:S05]  /*7d90*/  @!P0 BRA `(.L_x_25) ;  /* 0xfffffffc00f08947 */ /* 0x008fea000383ffff */
[----:B------:R-:W-:Y:S05]  /*7da0*/  BRA `(.L_x_109) ;  /* 0xffffff9800d47947 */ /* 0x000fea000383ffff */
.L_x_28:
[----:B-1----:R-:W-:Y:S07]  /*7db0*/  MOV R0, UR33 ;  /* 0x0000002100007c02 */ /* 0x002fee0008000f00 */
.L_x_110:
[----:B-1----:R1:W3:Y:S02]  /*7dc0*/  SYNCS.PHASECHK.TRANS64.TRYWAIT P0, [R0+URZ+0x48], R3 ;  /* 0x00004803000075a7 */ /* 0x0022e400080011ff */
[----:B---3--:R-:W-:Y:S05]  /*7dd0*/  @!P0 NANOSLEEP.SYNCS 0x989680 ;  /* 0x009896800000895d */ /* 0x008fea0003900000 */
[----:B------:R-:W3:Y:S02]  /*7de0*/  @!P0 SYNCS.PHASECHK.TRANS64 P0, [R0+URZ+0x48], R3 ;  /* 0x00004803000085a7 */ /* 0x000ee400080010ff */
[----:B---3--:R-:W-:Y:S05]  /*7df0*/  @!P0 BRA `(.L_x_110) ;  /* 0xfffffffc00f08947 */ /* 0x008fea000383ffff */
[----:B------:R-:W-:Y:S05]  /*7e00*/  BRA `(.L_x_27) ;  /* 0xffffff9c00147947 */ /* 0x000fea000383ffff */
.L_x_35:
[----:B-1----:R-:W-:Y:S07]  /*7e10*/  MOV R0, UR9 ;  /* 0x0000000900007c02 */ /* 0x002fee0008000f00 */
.L_x_111:
[----:B-1----:R1:W3:Y:S02]  /*7e20*/  SYNCS.PHASECHK.TRANS64.TRYWAIT P0, [R0+URZ+0x48], R3 ;  /* 0x00004803000075a7 */ /* 0x0022e400080011ff */
[----:B---3--:R-:W-:Y:S05]  /*7e30*/  @!P0 NANOSLEEP.SYNCS 0x989680 ;  /* 0x009896800000895d */ /* 0x008fea0003900000 */
[----:B------:R-:W3:Y:S02]  /*7e40*/  @!P0 SYNCS.PHASECHK.TRANS64 P0, [R0+URZ+0x48], R3 ;  /* 0x00004803000085a7 */ /* 0x000ee400080010ff */
[----:B---3--:R-:W-:Y:S05]  /*7e50*/  @!P0 BRA `(.L_x_111) ;  /* 0xfffffffc00f08947 */ /* 0x008fea000383ffff */
[----:B------:R-:W-:Y:S05]  /*7e60*/  BRA `(.L_x_34) ;  /* 0xffffff9c00d07947 */ /* 0x000fea000383ffff */
.L_x_40:
[----:B-1----:R1:W3:Y:S02]  /*7e70*/  SYNCS.PHASECHK.TRANS64.TRYWAIT P0, [R3+URZ+0xb0], R0 ;  /* 0x0000b000030075a7 */ /* 0x0022e400080011ff */
[----:B---3--:R-:W-:Y:S05]  /*7e80*/  @!P0 NANOSLEEP.SYNCS 0x989680 ;  /* 0x009896800000895d */ /* 0x008fea0003900000 */
[----:B------:R-:W3:Y:S02]  /*7e90*/  @!P0 SYNCS.PHASECHK.TRANS64 P0, [R3+URZ+0xb0], R0 ;  /* 0x0000b000030085a7 */ /* 0x000ee400080010ff */
[----:B---3--:R-:W-:Y:S05]  /*7ea0*/  @!P0 BRA `(.L_x_40) ;  /* 0xfffffffc00f08947 */ /* 0x008fea000383ffff */
[----:B------:R-:W-:Y:S05]  /*7eb0*/  BRA `(.L_x_112) ;  /* 0xffffffa000707947 */ /* 0x000fea000383ffff */
.L_x_44:
[----:B-1----:R-:W-:-:S07]  /*7ec0*/  MOV R0, UR4 ;  /* 0x0000000400007c02 */ /* 0x002fce0008000f00 */
.L_x_113:
[----:B-1----:R1:W3:Y:S02]  /*7ed0*/  SYNCS.PHASECHK.TRANS64.TRYWAIT P0, [R0+URZ], R3 ;  /* 0x00000003000075a7 */ /* 0x0022e400080011ff */
[----:B---3--:R-:W-:Y:S05]  /*7ee0*/  @!P0 NANOSLEEP.SYNCS 0x989680 ;  /* 0x009896800000895d */ /* 0x008fea0003900000 */
[----:B------:R-:W3:Y:S02]  /*7ef0*/  @!P0 SYNCS.PHASECHK.TRANS64 P0, [R0+URZ], R3 ;  /* 0x00000003000085a7 */ /* 0x000ee400080010ff */
[----:B---3--:R-:W-:Y:S05]  /*7f00*/  @!P0 BRA `(.L_x_113) ;  /* 0xfffffffc00f08947 */ /* 0x008fea000383ffff */
[----:B------:R-:W-:Y:S05]  /*7f10*/  BRA `(.L_x_114) ;  /* 0xffffffa800187947 */ /* 0x000fea000383ffff */
.L_x_45:
[----:B------:R-:W-:-:S07]  /*7f20*/  MOV R0, UR5 ;  /* 0x0000000500007c02 */ /* 0x000fce0008000f00 */
.L_x_115:
[----:B-1----:R1:W3:Y:S02]  /*7f30*/  SYNCS.PHASECHK.TRANS64.TRYWAIT P0, [R0+URZ], R3 ;  /* 0x00000003000075a7 */ /* 0x0022e400080011ff */
[----:B---3--:R-:W-:Y:S05]  /*7f40*/  @!P0 NANOSLEEP.SYNCS 0x989680 ;  /* 0x009896800000895d */ /* 0x008fea0003900000 */
[----:B------:R-:W3:Y:S02]  /*7f50*/  @!P0 SYNCS.PHASECHK.TRANS64 P0, [R0+URZ], R3 ;  /* 0x00000003000085a7 */ /* 0x000ee400080010ff */
[----:B---3--:R-:W-:Y:S05]  /*7f60*/  @!P0 BRA `(.L_x_115) ;  /* 0xfffffffc00f08947 */ /* 0x008fea000383ffff */
[----:B------:R-:W-:Y:S05]  /*7f70*/  BRA `(.L_x_116) ;  /* 0xffffffa800247947 */ /* 0x000fea000383ffff */
.L_x_46:
[----:B------:R-:W-:-:S07]  /*7f80*/  MOV R0, UR5 ;  /* 0x0000000500007c02 */ /* 0x000fce0008000f00 */
.L_x_117:
[----:B-1----:R1:W3:Y:S02]  /*7f90*/  SYNCS.PHASECHK.TRANS64.TRYWAIT P0, [R0+URZ], R3 ;  /* 0x00000003000075a7 */ /* 0x0022e400080011ff */
[----:B---3--:R-:W-:Y:S05]  /*7fa0*/  @!P0 NANOSLEEP.SYNCS 0x989680 ;  /* 0x009896800000895d */ /* 0x008fea0003900000 */
[----:B------:R-:W3:Y:S02]  /*7fb0*/  @!P0 SYNCS.PHASECHK.TRANS64 P0, [R0+URZ], R3 ;  /* 0x00000003000085a7 */ /* 0x000ee400080010ff */
[----:B---3--:R-:W-:Y:S05]  /*7fc0*/  @!P0 BRA `(.L_x_117) ;  /* 0xfffffffc00f08947 */ /* 0x008fea000383ffff */
[----:B------:R-:W-:Y:S05]  /*7fd0*/  BRA `(.L_x_118) ;  /* 0xffffffa800307947 */ /* 0x000fea000383ffff */
.L_x_47:
[----:B------:R-:W-:-:S07]  /*7fe0*/  MOV R0, UR5 ;  /* 0x0000000500007c02 */ /* 0x000fce0008000f00 */
.L_x_119:
[----:B-1----:R1:W3:Y:S02]  /*7ff0*/  SYNCS.PHASECHK.TRANS64.TRYWAIT P0, [R0+URZ], R3 ;  /* 0x00000003000075a7 */ /* 0x0022e400080011ff */
[----:B---3--:R-:W-:Y:S05]  /*8000*/  @!P0 NANOSLEEP.SYNCS 0x989680 ;  /* 0x009896800000895d */ /* 0x008fea0003900000 */
[----:B------:R-:W3:Y:S02]  /*8010*/  @!P0 SYNCS.PHASECHK.TRANS64 P0, [R0+URZ], R3 ;  /* 0x00000003000085a7 */ /* 0x000ee400080010ff */
[----:B---3--:R-:W-:Y:S05]  /*8020*/  @!P0 BRA `(.L_x_119) ;  /* 0xfffffffc00f08947 */ /* 0x008fea000383ffff */
[----:B------:R-:W-:Y:S05]  /*8030*/  BRA `(.L_x_120) ;  /* 0xffffffa8003c7947 */ /* 0x000fea000383ffff */
.L_x_48:
[----:B------:R-:W-:-:S07]  /*8040*/  MOV R0, UR5 ;  /* 0x0000000500007c02 */ /* 0x000fce0008000f00 */
.L_x_121:
[----:B-1----:R1:W3:Y:S02]  /*8050*/  SYNCS.PHASECHK.TRANS64.TRYWAIT P0, [R0+URZ], R3 ;  /* 0x00000003000075a7 */ /* 0x0022e400080011ff */
[----:B---3--:R-:W-:Y:S05]  /*8060*/  @!P0 NANOSLEEP.SYNCS 0x989680 ;  /* 0x009896800000895d */ /* 0x008fea0003900000 */
[----:B------:R-:W3:Y:S02]  /*8070*/  @!P0 SYNCS.PHASECHK.TRANS64 P0, [R0+URZ], R3 ;  /* 0x00000003000085a7 */ /* 0x000ee400080010ff */
[----:B---3--:R-:W-:Y:S05]  /*8080*/  @!P0 BRA `(.L_x_121) ;  /* 0xfffffffc00f08947 */ /* 0x008fea000383ffff */
[----:B------:R-:W-:Y:S05]  /*8090*/  BRA `(.L_x_122) ;  /* 0xffffffa800487947 */ /* 0x000fea000383ffff */
.L_x_49:
[----:B------:R-:W-:-:S07]  /*80a0*/  MOV R0, UR5 ;  /* 0x0000000500007c02 */ /* 0x000fce0008000f00 */
.L_x_123:
[----:B-1----:R1:W3:Y:S02]  /*80b0*/  SYNCS.PHASECHK.TRANS64.TRYWAIT P0, [R0+URZ], R3 ;  /* 0x00000003000075a7 */ /* 0x0022e400080011ff */
[----:B---3--:R-:W-:Y:S05]  /*80c0*/  @!P0 NANOSLEEP.SYNCS 0x989680 ;  /* 0x009896800000895d */ /* 0x008fea0003900000 */
[----:B------:R-:W3:Y:S02]  /*80d0*/  @!P0 SYNCS.PHASECHK.TRANS64 P0, [R0+URZ], R3 ;  /* 0x00000003000085a7 */ /* 0x000ee400080010ff */
[----:B---3--:R-:W-:Y:S05]  /*80e0*/  @!P0 BRA `(.L_x_123) ;  /* 0xfffffffc00f08947 */ /* 0x008fea000383ffff */
[----:B------:R-:W-:Y:S05]  /*80f0*/  BRA `(.L_x_124) ;  /* 0xffffffa800547947 */ /* 0x000fea000383ffff */
.L_x_50:
[----:B------:R-:W-:-:S07]  /*8100*/  MOV R0, UR5 ;  /* 0x0000000500007c02 */ /* 0x000fce0008000f00 */
.L_x_125:
[----:B-1----:R1:W3:Y:S02]  /*8110*/  SYNCS.PHASECHK.TRANS64.TRYWAIT P0, [R0+URZ], R3 ;  /* 0x00000003000075a7 */ /* 0x0022e400080011ff */
[----:B---3--:R-:W-:Y:S05]  /*8120*/  @!P0 NANOSLEEP.SYNCS 0x989680 ;  /* 0x009896800000895d */ /* 0x008fea0003900000 */
[----:B------:R-:W3:Y:S02]  /*8130*/  @!P0 SYNCS.PHASECHK.TRANS64 P0, [R0+URZ], R3 ;  /* 0x00000003000085a7 */ /* 0x000ee400080010ff */
[----:B---3--:R-:W-:Y:S05]  /*8140*/  @!P0 BRA `(.L_x_125) ;  /* 0xfffffffc00f08947 */ /* 0x008fea000383ffff */
[----:B------:R-:W-:Y:S05]  /*8150*/  BRA `(.L_x_126) ;  /* 0xffffffa800607947 */ /* 0x000fea000383ffff */
.L_x_51:
[----:B------:R-:W-:-:S07]  /*8160*/  MOV R0, UR5 ;  /* 0x0000000500007c02 */ /* 0x000fce0008000f00 */
.L_x_127:
[----:B-1----:R1:W3:Y:S02]  /*8170*/  SYNCS.PHASECHK.TRANS64.TRYWAIT P0, [R0+URZ], R3 ;  /* 0x00000003000075a7 */ /* 0x0022e400080011ff */
[----:B---3--:R-:W-:Y:S05]  /*8180*/  @!P0 NANOSLEEP.SYNCS 0x989680 ;  /* 0x009896800000895d */ /* 0x008fea0003900000 */
[----:B------:R-:W3:Y:S02]  /*8190*/  @!P0 SYNCS.PHASECHK.TRANS64 P0, [R0+URZ], R3 ;  /* 0x00000003000085a7 */ /* 0x000ee400080010ff */
[----:B---3--:R-:W-:Y:S05]  /*81a0*/  @!P0 BRA `(.L_x_127) ;  /* 0xfffffffc00f08947 */ /* 0x008fea000383ffff */
[----:B------:R-:W-:Y:S05]  /*81b0*/  BRA `(.L_x_128) ;  /* 0xffffffa8006c7947 */ /* 0x000fea000383ffff */
.L_x_54:
[----:B--2---:R2:W3:Y:S02]  /*81c0*/  SYNCS.PHASECHK.TRANS64.TRYWAIT P0, [R2+URZ+0x110], R5 ;  /* 0x00011005020075a7 */ /* 0x0044e400080011ff */
[----:B---3--:R-:W-:Y:S05]  /*81d0*/  @!P0 NANOSLEEP.SYNCS 0x989680 ;  /* 0x009896800000895d */ /* 0x008fea0003900000 */
[----:B------:R-:W3:Y:S02]  /*81e0*/  @!P0 SYNCS.PHASECHK.TRANS64 P0, [R2+URZ+0x110], R5 ;  /* 0x00011005020085a7 */ /* 0x000ee400080010ff */
[----:B---3--:R-:W-:Y:S05]  /*81f0*/  @!P0 BRA `(.L_x_54) ;  /* 0xfffffffc00f08947 */ /* 0x008fea000383ffff */
[----:B------:R-:W-:Y:S05]  /*8200*/  BRA `(.L_x_129) ;  /* 0xffffffa800d07947 */ /* 0x000fea000383ffff */
.L_x_55:
[----:B------:R-:W-:-:S07]  /*8210*/  MOV R2, UR4 ;  /* 0x0000000400027c02 */ /* 0x000fce0008000f00 */
.L_x_130:
[----:B--2---:R2:W3:Y:S02]  /*8220*/  SYNCS.PHASECHK.TRANS64.TRYWAIT P0, [R2+URZ+0xc0], R5 ;  /* 0x0000c005020075a7 */ /* 0x0044e400080011ff */
[----:B---3--:R-:W-:Y:S05]  /*8230*/  @!P0 NANOSLEEP.SYNCS 0x989680 ;  /* 0x009896800000895d */ /* 0x008fea0003900000 */
[----:B------:R-:W3:Y:S02]  /*8240*/  @!P0 SYNCS.PHASECHK.TRANS64 P0, [R2+URZ+0xc0], R5 ;  /* 0x0000c005020085a7 */ /* 0x000ee400080010ff */
[----:B---3--:R-:W-:Y:S05]  /*8250*/  @!P0 BRA `(.L_x_130) ;  /* 0xfffffffc00f08947 */ /* 0x008fea000383ffff */
[----:B------:R-:W-:Y:S05]  /*8260*/  BRA `(.L_x_131) ;  /* 0xffffffa800e07947 */ /* 0x000fea000383ffff */
.L_x_56:
[----:B--2---:R2:W3:Y:S02]  /*8270*/  SYNCS.PHASECHK.TRANS64.TRYWAIT P1, [R2+URZ+0xb0], R5 ;  /* 0x0000b005020075a7 */ /* 0x0044e400080211ff */
[----:B---3--:R-:W-:Y:S05]  /*8280*/  @!P1 NANOSLEEP.SYNCS 0x989680 ;  /* 0x009896800000995d */ /* 0x008fea0003900000 */
[----:B------:R-:W3:Y:S02]  /*8290*/  @!P1 SYNCS.PHASECHK.TRANS64 P1, [R2+URZ+0xb0], R5 ;  /* 0x0000b005020095a7 */ /* 0x000ee400080210ff */
[----:B---3--:R-:W-:Y:S05]  /*82a0*/  @!P1 BRA `(.L_x_56) ;  /* 0xfffffffc00f09947 */ /* 0x008fea000383ffff */
[----:B------:R-:W-:Y:S05]  /*82b0*/  BRA `(.L_x_132) ;  /* 0xffffffac00107947 */ /* 0x000fea000383ffff */
.L_x_59:
[----:B------:R-:W-:-:S07]  /*82c0*/  MOV R0, UR4 ;  /* 0x0000000400007c02 */ /* 0x000fce0008000f00 */
.L_x_133:
[----:B--2---:R2:W3:Y:S02]  /*82d0*/  SYNCS.PHASECHK.TRANS64.TRYWAIT P0, [R0+URZ+0xc0], R3 ;  /* 0x0000c003000075a7 */ /* 0x0044e400080011ff */
[----:B---3--:R-:W-:Y:S05]  /*82e0*/  @!P0 NANOSLEEP.SYNCS 0x989680 ;  /* 0x009896800000895d */ /* 0x008fea0003900000 */
[----:B------:R-:W3:Y:S02]  /*82f0*/  @!P0 SYNCS.PHASECHK.TRANS64 P0, [R0+URZ+0xc0], R3 ;  /* 0x0000c003000085a7 */ /* 0x000ee400080010ff */
[----:B---3--:R-:W-:Y:S05]  /*8300*/  @!P0 BRA `(.L_x_133) ;  /* 0xfffffffc00f08947 */ /* 0x008fea000383ffff */
[----:B------:R-:W-:Y:S05]  /*8310*/  BRA `(.L_x_58) ;  /* 0xffffffac00647947 */ /* 0x000fea000383ffff */
.L_x_66:
[----:B-1----:R1:W2:Y:S02]  /*8320*/  SYNCS.PHASECHK.TRANS64.TRYWAIT P1, [R0+URZ+0xb0], R5 ;  /* 0x0000b005000075a7 */ /* 0x0022a400080211ff */
[----:B--2---:R-:W-:Y:S05]  /*8330*/  @!P1 NANOSLEEP.SYNCS 0x989680 ;  /* 0x009896800000995d */ /* 0x004fea0003900000 */
[----:B------:R-:W2:Y:S02]  /*8340*/  @!P1 SYNCS.PHASECHK.TRANS64 P1, [R0+URZ+0xb0], R5 ;  /* 0x0000b005000095a7 */ /* 0x000ea400080210ff */
[----:B--2---:R-:W-:Y:S05]  /*8350*/  @!P1 BRA `(.L_x_66) ;  /* 0xfffffffc00f09947 */ /* 0x004fea000383ffff */
[----:B------:R-:W-:Y:S05]  /*8360*/  BRA `(.L_x_134) ;  /* 0xffffffb000dc7947 */ /* 0x000fea000383ffff */
.L_x_67:
[----:B------:R-:W-:-:S07]  /*8370*/  MOV R3, UR31 ;  /* 0x0000001f00037c02 */ /* 0x000fce0008000f00 */
.L_x_135:
[----:B-1----:R1:W2:Y:S02]  /*8380*/  SYNCS.PHASECHK.TRANS64.TRYWAIT P0, [R3+URZ+0xf0], R0 ;  /* 0x0000f000030075a7 */ /* 0x0022a400080011ff */
[----:B--2---:R-:W-:Y:S05]  /*8390*/  @!P0 NANOSLEEP.SYNCS 0x989680 ;  /* 0x009896800000895d */ /* 0x004fea0003900000 */
[----:B------:R-:W2:Y:S02]  /*83a0*/  @!P0 SYNCS.PHASECHK.TRANS64 P0, [R3+URZ+0xf0], R0 ;  /* 0x0000f000030085a7 */ /* 0x000ea400080010ff */
[----:B--2---:R-:W-:Y:S05]  /*83b0*/  @!P0 BRA `(.L_x_135) ;  /* 0xfffffffc00f08947 */ /* 0x004fea000383ffff */
[----:B------:R-:W-:Y:S05]  /*83c0*/  BRA `(.L_x_136) ;  /* 0xffffffb400287947 */ /* 0x000fea000383ffff */
.L_x_70:
[----:B------:R-:W-:Y:S07]  /*83d0*/  MOV R0, UR7 ;  /* 0x0000000700007c02 */ /* 0x000fee0008000f00 */
.L_x_137:
[----:B-1----:R1:W2:Y:S02]  /*83e0*/  SYNCS.PHASECHK.TRANS64.TRYWAIT P0, [R0+URZ], R3 ;  /* 0x00000003000075a7 */ /* 0x0022a400080011ff */
[----:B--2---:R-:W-:Y:S05]  /*83f0*/  @!P0 NANOSLEEP.SYNCS 0x989680 ;  /* 0x009896800000895d */ /* 0x004fea0003900000 */
[----:B------:R-:W2:Y:S02]  /*8400*/  @!P0 SYNCS.PHASECHK.TRANS64 P0, [R0+URZ], R3 ;  /* 0x00000003000085a7 */ /* 0x000ea400080010ff */
[----:B--2---:R-:W-:Y:S05]  /*8410*/  @!P0 BRA `(.L_x_137) ;  /* 0xfffffffc00f08947 */ /* 0x004fea000383ffff */
[----:B------:R-:W-:Y:S05]  /*8420*/  BRA `(.L_x_69) ;  /* 0xffffffb400447947 */ /* 0x000fea000383ffff */
.L_x_73:
[----:B------:R-:W-:-:S07]  /*8430*/  MOV R0, UR4 ;  /* 0x0000000400007c02 */ /* 0x000fce0008000f00 */
.L_x_138:
[----:B--2---:R2:W4:Y:S02]  /*8440*/  SYNCS.PHASECHK.TRANS64.TRYWAIT P0, [R0+URZ], R3 ;  /* 0x00000003000075a7 */ /* 0x00452400080011ff */
[----:B----4-:R-:W-:Y:S05]  /*8450*/  @!P0 NANOSLEEP.SYNCS 0x989680 ;  /* 0x009896800000895d */ /* 0x010fea0003900000 */
[----:B------:R-:W4:Y:S02]  /*8460*/  @!P0 SYNCS.PHASECHK.TRANS64 P0, [R0+URZ], R3 ;  /* 0x00000003000085a7 */ /* 0x000f2400080010ff */
[----:B----4-:R-:W-:Y:S05]  /*8470*/  @!P0 BRA `(.L_x_138) ;  /* 0xfffffffc00f08947 */ /* 0x010fea000383ffff */
[----:B------:R-:W-:Y:S05]  /*8480*/  BRA `(.L_x_139) ;  /* 0xffffffb800207947 */ /* 0x000fea000383ffff */
.L_x_74:
[----:B------:R-:W-:-:S07]  /*8490*/  MOV R0, UR5 ;  /* 0x0000000500007c02 */ /* 0x000fce0008000f00 */
.L_x_140:
[----:B-1----:R1:W2:Y:S02]  /*84a0*/  SYNCS.PHASECHK.TRANS64.TRYWAIT P0, [R0+URZ], R3 ;  /* 0x00000003000075a7 */ /* 0x0022a400080011ff */
[----:B--2---:R-:W-:Y:S05]  /*84b0*/  @!P0 NANOSLEEP.SYNCS 0x989680 ;  /* 0x009896800000895d */ /* 0x004fea0003900000 */
[----:B------:R-:W2:Y:S02]  /*84c0*/  @!P0 SYNCS.PHASECHK.TRANS64 P0, [R0+URZ], R3 ;  /* 0x00000003000085a7 */ /* 0x000ea400080010ff */
[----:B--2---:R-:W-:Y:S05]  /*84d0*/  @!P0 BRA `(.L_x_140) ;  /* 0xfffffffc00f08947 */ /* 0x004fea000383ffff */
[----:B------:R-:W-:Y:S05]  /*84e0*/  BRA `(.L_x_141) ;  /* 0xffffffb8002c7947 */ /* 0x000fea000383ffff */
.L_x_75:
[----:B------:R-:W-:-:S07]  /*84f0*/  MOV R0, UR5 ;  /* 0x0000000500007c02 */ /* 0x000fce0008000f00 */
.L_x_142:
[----:B-1----:R1:W2:Y:S02]  /*8500*/  SYNCS.PHASECHK.TRANS64.TRYWAIT P0, [R0+URZ], R3 ;  /* 0x00000003000075a7 */ /* 0x0022a400080011ff */
[----:B--2---:R-:W-:Y:S05]  /*8510*/  @!P0 NANOSLEEP.SYNCS 0x989680 ;  /* 0x009896800000895d */ /* 0x004fea0003900000 */
[----:B------:R-:W2:Y:S02]  /*8520*/  @!P0 SYNCS.PHASECHK.TRANS64 P0, [R0+URZ], R3 ;  /* 0x00000003000085a7 */ /* 0x000ea400080010ff */
[----:B--2---:R-:W-:Y:S05]  /*8530*/  @!P0 BRA `(.L_x_142) ;  /* 0xfffffffc00f08947 */ /* 0x004fea000383ffff */
[----:B------:R-:W-:Y:S05]  /*8540*/  BRA `(.L_x_143) ;  /* 0xffffffb800387947 */ /* 0x000fea000383ffff */
.L_x_76:
[----:B------:R-:W-:-:S07]  /*8550*/  MOV R0, UR4 ;  /* 0x0000000400007c02 */ /* 0x000fce0008000f00 */
.L_x_144:
[----:B-1----:R1:W2:Y:S02]  /*8560*/  SYNCS.PHASECHK.TRANS64.TRYWAIT P0, [R0+URZ], R3 ;  /* 0x00000003000075a7 */ /* 0x0022a400080011ff */
[----:B--2---:R-:W-:Y:S05]  /*8570*/  @!P0 NANOSLEEP.SYNCS 0x989680 ;  /* 0x009896800000895d */ /* 0x004fea0003900000 */
[----:B------:R-:W2:Y:S02]  /*8580*/  @!P0 SYNCS.PHASECHK.TRANS64 P0, [R0+URZ], R3 ;  /* 0x00000003000085a7 */ /* 0x000ea400080010ff */
[----:B--2---:R-:W-:Y:S05]  /*8590*/  @!P0 BRA `(.L_x_144) ;  /* 0xfffffffc00f08947 */ /* 0x004fea000383ffff */
[----:B------:R-:W-:Y:S05]  /*85a0*/  BRA `(.L_x_145) ;  /* 0xffffffb800447947 */ /* 0x000fea000383ffff */
.L_x_81:
[----:B-1----:R1:W3:Y:S02]  /*85b0*/  SYNCS.PHASECHK.TRANS64.TRYWAIT P0, [R3+URZ+0xb0], R0 ;  /* 0x0000b000030075a7 */ /* 0x0022e400080011ff */
[----:B---3--:R-:W-:Y:S05]  /*85c0*/  @!P0 NANOSLEEP.SYNCS 0x989680 ;  /* 0x009896800000895d */ /* 0x008fea0003900000 */
[----:B------:R-:W3:Y:S02]  /*85d0*/  @!P0 SYNCS.PHASECHK.TRANS64 P0, [R3+URZ+0xb0], R0 ;  /* 0x0000b000030085a7 */ /* 0x000ee400080010ff */
[----:B---3--:R-:W-:Y:S05]  /*85e0*/  @!P0 BRA `(.L_x_81) ;  /* 0xfffffffc00f08947 */ /* 0x008fea000383ffff */
[----:B------:R-:W-:Y:S05]  /*85f0*/  BRA `(.L_x_146) ;  /* 0xffffffbc00707947 */ /* 0x000fea000383ffff */
.L_x_84:
[----:B------:R-:W-:Y:S07]  /*8600*/  MOV R0, UR21 ;  /* 0x0000001500007c02 */ /* 0x000fee0008000f00 */
.L_x_147:
[----:B-1----:R1:W3:Y:S02]  /*8610*/  SYNCS.PHASECHK.TRANS64.TRYWAIT P1, [R0+URZ+0xa8], R3 ;  /* 0x0000a803000075a7 */ /* 0x0022e400080211ff */
[----:B---3--:R-:W-:Y:S05]  /*8620*/  @!P1 NANOSLEEP.SYNCS 0x989680 ;  /* 0x009896800000995d */ /* 0x008fea0003900000 */
[----:B------:R-:W3:Y:S02]  /*8630*/  @!P1 SYNCS.PHASECHK.TRANS64 P1, [R0+URZ+0xa8], R3 ;  /* 0x0000a803000095a7 */ /* 0x000ee400080210ff */
[----:B---3--:R-:W-:Y:S05]  /*8640*/  @!P1 BRA `(.L_x_147) ;  /* 0xfffffffc00f09947 */ /* 0x008fea000383ffff */
[----:B------:R-:W-:Y:S05]  /*8650*/  BRA `(.L_x_83) ;  /* 0xffffffc000e47947 */ /* 0x000fea000383ffff */
.L_x_87:
[----:B-1----:R-:W-:Y:S07]  /*8660*/  MOV R3, UR21 ;  /* 0x0000001500037c02 */ /* 0x002fee0008000f00 */
.L_x_148:
[----:B-1----:R1:W3:Y:S02]  /*8670*/  SYNCS.PHASECHK.TRANS64.TRYWAIT P0, [R3+URZ+0x98], R2 ;  /* 0x00009802030075a7 */ /* 0x0022e400080011ff */
[----:B---3--:R-:W-:Y:S05]  /*8680*/  @!P0 NANOSLEEP.SYNCS 0x989680 ;  /* 0x009896800000895d */ /* 0x008fea0003900000 */
[----:B------:R-:W3:Y:S02]  /*8690*/  @!P0 SYNCS.PHASECHK.TRANS64 P0, [R3+URZ+0x98], R2 ;  /* 0x00009802030085a7 */ /* 0x000ee400080010ff */
[----:B---3--:R-:W-:Y:S05]  /*86a0*/  @!P0 BRA `(.L_x_148) ;  /* 0xfffffffc00f08947 */ /* 0x008fea000383ffff */
[----:B------:R-:W-:Y:S05]  /*86b0*/  BRA `(.L_x_149) ;  /* 0xffffffc400387947 */ /* 0x000fea000383ffff */
.L_x_90:
[----:B-1----:R1:W2:Y:S02]  /*86c0*/  SYNCS.PHASECHK.TRANS64.TRYWAIT P0, [R8+URZ+0xb0], R3 ;  /* 0x0000b003080075a7 */ /* 0x0022a400080011ff */
[----:B--2---:R-:W-:Y:S05]  /*86d0*/  @!P0 NANOSLEEP.SYNCS 0x989680 ;  /* 0x009896800000895d */ /* 0x004fea0003900000 */
[----:B------:R-:W2:Y:S02]  /*86e0*/  @!P0 SYNCS.PHASECHK.TRANS64 P0, [R8+URZ+0xb0], R3 ;  /* 0x0000b003080085a7 */ /* 0x000ea400080010ff */
[----:B--2---:R-:W-:Y:S05]  /*86f0*/  @!P0 BRA `(.L_x_90) ;  /* 0xfffffffc00f08947 */ /* 0x004fea000383ffff */
[----:B------:R-:W-:Y:S05]  /*8700*/  BRA `(.L_x_150) ;  /* 0xffffffc800d07947 */ /* 0x000fea000383ffff */
.L_x_96:
[----:B------:R-:W-:Y:S07]  /*8710*/  MOV R0, UR46 ;  /* 0x0000002e00007c02 */ /* 0x000fee0008000f00 */
.L_x_151:
[----:B-1----:R1:W2:Y:S02]  /*8720*/  SYNCS.PHASECHK.TRANS64.TRYWAIT P2, [R0+URZ+0x90], R5 ;  /* 0x00009005000075a7 */ /* 0x0022a400080411ff */
[----:B--2---:R-:W-:Y:S05]  /*8730*/  @!P2 NANOSLEEP.SYNCS 0x989680 ;  /* 0x009896800000a95d */ /* 0x004fea0003900000 */
[----:B------:R-:W2:Y:S02]  /*8740*/  @!P2 SYNCS.PHASECHK.TRANS64 P2, [R0+URZ+0x90], R5 ;  /* 0x000090050000a5a7 */ /* 0x000ea400080410ff */
[----:B--2---:R-:W-:Y:S05]  /*8750*/  @!P2 BRA `(.L_x_151) ;  /* 0xfffffffc00f0a947 */ /* 0x004fea000383ffff */
[----:B------:R-:W-:Y:S05]  /*8760*/  BRA `(.L_x_95) ;  /* 0xffffffd400607947 */ /* 0x000fea000383ffff */
.L_x_98:
[----:B-1----:R-:W-:Y:S07]  /*8770*/  MOV R0, UR47 ;  /* 0x0000002f00007c02 */ /* 0x002fee0008000f00 */
.L_x_152:
[----:B-1----:R1:W4:Y:S02]  /*8780*/  SYNCS.PHASECHK.TRANS64.TRYWAIT P0, [R0+URZ+0xd0], R3 ;  /* 0x0000d003000075a7 */ /* 0x00232400080011ff */
[----:B----4-:R-:W-:Y:S05]  /*8790*/  @!P0 NANOSLEEP.SYNCS 0x989680 ;  /* 0x009896800000895d */ /* 0x010fea0003900000 */
[----:B------:R-:W4:Y:S02]  /*87a0*/  @!P0 SYNCS.PHASECHK.TRANS64 P0, [R0+URZ+0xd0], R3 ;  /* 0x0000d003000085a7 */ /* 0x000f2400080010ff */
[----:B----4-:R-:W-:Y:S05]  /*87b0*/  @!P0 BRA `(.L_x_152) ;  /* 0xfffffffc00f08947 */ /* 0x010fea000383ffff */
[----:B------:R-:W-:Y:S05]  /*87c0*/  BRA `(.L_x_97) ;  /* 0xffffffd400e47947 */ /* 0x000fea000383ffff */
        .weak           $__internal_0_$__cuda_sm10x_tcgen05_guardrail_trap_col_being_dealloced_not_returned_by_alloc
        .type           $__internal_0_$__cuda_sm10x_tcgen05_guardrail_trap_col_being_dealloced_not_returned_by_alloc,@function
        .size           $__internal_0_$__cuda_sm10x_tcgen05_guardrail_trap_col_being_dealloced_not_returned_by_alloc,($__internal_1_$__cuda_sm10x_tcgen05_guardrail_trap_phase_invalid_during_alloc - $__internal_0_$__cuda_sm10x_tcgen05_guardrail_trap_col_being_dealloced_not_returned_by_alloc)
$__internal_0_$__cuda_sm10x_tcgen05_guardrail_trap_col_being_dealloced_not_returned_by_alloc:
[----:B------:R-:W-:Y:S05]  /*87d0*/  BPT.TRAP 0x1 ;  /* 0x000000040000795c */ /* 0x000fea0000300000 */
[----:B------:R-:W-:-:S04]  /*87e0*/  HFMA2 R3, -RZ, RZ, 0, 0 ;  /* 0x00000000ff037431 */ /* 0x000fc800000001ff */
[----:B------:R-:W-:Y:S05]  /*87f0*/  RET.REL.NODEC R2 `(_ZN7cutlass13device_kernelINS_4gemm6kernel13GemmUniversalIN4cute5tupleIJiiiiEEENS1_10collective13CollectiveMmaINS1_35MainloopSm100TmaUmmaWarpSpecializedILi9ELi2ELi4ENS5_IJNS4_1CILi2EEENSA_ILi1EEESC_EEEEENS5_IJNSA_ILi64EEENSA_ILi112EEENSA_ILi128EEEEEENS_12float_e4m3_tENS5_IJlSC_lEEESJ_SK_NS4_8TiledMMAINS4_8MMA_AtomIJNS4_10MMA_TraitsINS4_19SM100_MMA_F8F6F4_SSEJSJ_SJ_fSF_SG_NS4_17integral_constantINS4_4UMMA5MajorELSR_0EEESS_NSP_INSQ_7ScaleInELST_0EEESU_EEEEEENS4_6LayoutINS5_IJSC_SC_SC_EEENS5_IJNSA_ILi0EEESZ_SZ_EEEEENS5_IJNS4_10UnderscoreES12_S12_EEEEENS4_13SM90_TMA_LOADENS4_14ComposedLayoutINS4_7SwizzleILi3ELi4ELi3EEENS4_18smem_ptr_flag_bitsILi8EEENSX_INS5_IJNSA_ILi8EEESH_EEENS5_IJSH_SC_EEEEEEEvNS4_8identityENS4_23SM90_TMA_LOAD_MULTICASTES1F_vS1G_EENS_8epilogue10collective18CollectiveEpilogueINS1J_23Sm100TmaWarpSpecializedILi1ELi1ELi56ELb0ELb0EEEJSI_NS5_IJNSX_ISF_SC_EENSX_ISG_SC_EEEEESJ_SK_SJ_SK_NS1J_6fusion15FusionCallbacksIS1N_NS1R_17LinearCombinationISJ_fSJ_fLNS_15FloatRoundStyleE2EEESI_S1Q_JEEENS4_5SM1004TMEM4LOAD25SM100_TMEM_LOAD_16dp32b8xES15_NS16_INS17_ILi0ELi4ELi3EEES1A_NSX_INS5_IJS1B_NSA_ILi16EEEEEENS5_IJS22_SC_EEEEEEENS4_39AutoVectorizingCopyWithAssumedAlignmentILi128EEENS4_14SM90_TMA_STOREES26_S28_S28_EEEvvEEEEvNT_6ParamsE) ;  /* 0xffffff7802007950 */ /* 0x000fea0003c3ffff */
        .weak           $__internal_1_$__cuda_sm10x_tcgen05_guardrail_trap_phase_invalid_during_alloc
        .type           $__internal_1_$__cuda_sm10x_tcgen05_guardrail_trap_phase_invalid_during_alloc,@function
        .size           $__internal_1_$__cuda_sm10x_tcgen05_guardrail_trap_phase_invalid_during_alloc,($__internal_2_$__cuda_sm10x_tcgen05_guardrail_trap_unallocated_columns_being_dealloced - $__internal_1_$__cuda_sm10x_tcgen05_guardrail_trap_phase_invalid_during_alloc)
$__internal_1_$__cuda_sm10x_tcgen05_guardrail_trap_phase_invalid_during_alloc:
[----:B------:R-:W-:Y:S05]  /*8800*/  BPT.TRAP 0x1 ;  /* 0x000000040000795c */ /* 0x000fea0000300000 */
[----:B------:R-:W-:-:S04]  /*8810*/  MOV R5, 0x0 ;  /* 0x0000000000057802 */ /* 0x000fc80000000f00 */
[----:B------:R-:W-:Y:S05]  /*8820*/  RET.REL.NODEC R4 `(_ZN7cutlass13device_kernelINS_4gemm6kernel13GemmUniversalIN4cute5tupleIJiiiiEEENS1_10collective13CollectiveMmaINS1_35MainloopSm100TmaUmmaWarpSpecializedILi9ELi2ELi4ENS5_IJNS4_1CILi2EEENSA_ILi1EEESC_EEEEENS5_IJNSA_ILi64EEENSA_ILi112EEENSA_ILi128EEEEEENS_12float_e4m3_tENS5_IJlSC_lEEESJ_SK_NS4_8TiledMMAINS4_8MMA_AtomIJNS4_10MMA_TraitsINS4_19SM100_MMA_F8F6F4_SSEJSJ_SJ_fSF_SG_NS4_17integral_constantINS4_4UMMA5MajorELSR_0EEESS_NSP_INSQ_7ScaleInELST_0EEESU_EEEEEENS4_6LayoutINS5_IJSC_SC_SC_EEENS5_IJNSA_ILi0EEESZ_SZ_EEEEENS5_IJNS4_10UnderscoreES12_S12_EEEEENS4_13SM90_TMA_LOADENS4_14ComposedLayoutINS4_7SwizzleILi3ELi4ELi3EEENS4_18smem_ptr_flag_bitsILi8EEENSX_INS5_IJNSA_ILi8EEESH_EEENS5_IJSH_SC_EEEEEEEvNS4_8identityENS4_23SM90_TMA_LOAD_MULTICASTES1F_vS1G_EENS_8epilogue10collective18CollectiveEpilogueINS1J_23Sm100TmaWarpSpecializedILi1ELi1ELi56ELb0ELb0EEEJSI_NS5_IJNSX_ISF_SC_EENSX_ISG_SC_EEEEESJ_SK_SJ_SK_NS1J_6fusion15FusionCallbacksIS1N_NS1R_17LinearCombinationISJ_fSJ_fLNS_15FloatRoundStyleE2EEESI_S1Q_JEEENS4_5SM1004TMEM4LOAD25SM100_TMEM_LOAD_16dp32b8xES15_NS16_INS17_ILi0ELi4ELi3EEES1A_NSX_INS5_IJS1B_NSA_ILi16EEEEEENS5_IJS22_SC_EEEEEEENS4_39AutoVectorizingCopyWithAssumedAlignmentILi128EEENS4_14SM90_TMA_STOREES26_S28_S28_EEEvvEEEEvNT_6ParamsE) ;  /* 0xffffff7404f47950 */ /* 0x000fea0003c3ffff */
        .weak           $__internal_2_$__cuda_sm10x_tcgen05_guardrail_trap_unallocated_columns_being_dealloced
        .type           $__internal_2_$__cuda_sm10x_tcgen05_guardrail_trap_unallocated_columns_being_dealloced,@function
        .size           $__internal_2_$__cuda_sm10x_tcgen05_guardrail_trap_unallocated_columns_being_dealloced,(.L_x_154 - $__internal_2_$__cuda_sm10x_tcgen05_guardrail_trap_unallocated_columns_being_dealloced)
$__internal_2_$__cuda_sm10x_tcgen05_guardrail_trap_unallocated_columns_being_dealloced:
[----:B------:R-:W-:Y:S05]  /*8830*/  BPT.TRAP 0x1 ;  /* 0x000000040000795c */ /* 0x000fea0000300000 */
[----:B------:R-:W-:-:S04]  /*8840*/  HFMA2 R3, -RZ, RZ, 0, 0 ;  /* 0x00000000ff037431 */ /* 0x000fc800000001ff */
[----:B------:R-:W-:Y:S05]  /*8850*/  RET.REL.NODEC R2 `(_ZN7cutlass13device_kernelINS_4gemm6kernel13GemmUniversalIN4cute5tupleIJiiiiEEENS1_10collective13CollectiveMmaINS1_35MainloopSm100TmaUmmaWarpSpecializedILi9ELi2ELi4ENS5_IJNS4_1CILi2EEENSA_ILi1EEESC_EEEEENS5_IJNSA_ILi64EEENSA_ILi112EEENSA_ILi128EEEEEENS_12float_e4m3_tENS5_IJlSC_lEEESJ_SK_NS4_8TiledMMAINS4_8MMA_AtomIJNS4_10MMA_TraitsINS4_19SM100_MMA_F8F6F4_SSEJSJ_SJ_fSF_SG_NS4_17integral_constantINS4_4UMMA5MajorELSR_0EEESS_NSP_INSQ_7ScaleInELST_0EEESU_EEEEEENS4_6LayoutINS5_IJSC_SC_SC_EEENS5_IJNSA_ILi0EEESZ_SZ_EEEEENS5_IJNS4_10UnderscoreES12_S12_EEEEENS4_13SM90_TMA_LOADENS4_14ComposedLayoutINS4_7SwizzleILi3ELi4ELi3EEENS4_18smem_ptr_flag_bitsILi8EEENSX_INS5_IJNSA_ILi8EEESH_EEENS5_IJSH_SC_EEEEEEEvNS4_8identityENS4_23SM90_TMA_LOAD_MULTICASTES1F_vS1G_EENS_8epilogue10collective18CollectiveEpilogueINS1J_23Sm100TmaWarpSpecializedILi1ELi1ELi56ELb0ELb0EEEJSI_NS5_IJNSX_ISF_SC_EENSX_ISG_SC_EEEEESJ_SK_SJ_SK_NS1J_6fusion15FusionCallbacksIS1N_NS1R_17LinearCombinationISJ_fSJ_fLNS_15FloatRoundStyleE2EEESI_S1Q_JEEENS4_5SM1004TMEM4LOAD25SM100_TMEM_LOAD_16dp32b8xES15_NS16_INS17_ILi0ELi4ELi3EEES1A_NSX_INS5_IJS1B_NSA_ILi16EEEEEENS5_IJS22_SC_EEEEEEENS4_39AutoVectorizingCopyWithAssumedAlignmentILi128EEENS4_14SM90_TMA_STOREES26_S28_S28_EEEvvEEEEvNT_6ParamsE) ;  /* 0xffffff7402e87950 */ /* 0x000fea0003c3ffff */
.L_x_153:
[----:B------:R-:W-:-:S00]  /*8860*/  BRA `(.L_x_153) ;  /* 0xfffffffc00fc7947 */ /* 0x000fc0000383ffff */
[----:B------:R-:W-:-:S00]  /*8870*/  NOP ;  /* 0x0000000000007918 */ /* 0x000fc00000000000 */
        /* <DEDUP_REMOVED lines=8> */
.L_x_154:


//--------------------- .nv.global.init           --------------------------
	.section	.nv.global.init,"aw",@progbits
.nv.global.init:
	.type		$str$26,@object
	.size		$str$26,($str$25 - $str$26)
$str$26:
        /*0000*/ 	.byte	0x2f, 0x74, 0x6d, 0x70, 0x2f, 0x63, 0x75, 0x74, 0x6c, 0x61, 0x73, 0x73, 0x5f, 0x73, 0x77, 0x65
        /*0010*/ 	.byte	0x65, 0x70, 0x5f, 0x73, 0x72, 0x63, 0x2f, 0x69, 0x6e, 0x63, 0x6c, 0x75, 0x64, 0x65, 0x2f, 0x63
        /*0020*/ 	.byte	0x75, 0x74, 0x65, 0x2f, 0x61, 0x74, 0x6f, 0x6d, 0x2f, 0x63, 0x6f, 0x70, 0x79, 0x5f, 0x74, 0x72
        /*0030*/ 	.byte	0x61, 0x69, 0x74, 0x73, 0x5f, 0x73, 0x6d, 0x31, 0x30, 0x30, 0x2e, 0x68, 0x70, 0x70, 0x00
	.type		$str$25,@object
	.size		$str$25,(__unnamed_1 - $str$25)
$str$25:
        /*003f*/ 	.byte	0x28, 0x28, 0x75, 0x69, 0x6e, 0x74, 0x33, 0x32, 0x5f, 0x74, 0x28, 0x74, 0x68, 0x72, 0x65, 0x61
        /*004f*/ 	.byte	0x64, 0x49, 0x64, 0x78, 0x2e, 0x78, 0x29, 0x20, 0x2f, 0x20, 0x33, 0x32, 0x29, 0x20, 0x25, 0x20
        /*005f*/ 	.byte	0x34, 0x29, 0x20, 0x3d, 0x3d, 0x20, 0x28, 0x28, 0x28, 0x74, 0x6d, 0x65, 0x6d, 0x5f, 0x61, 0x64
        /*006f*/ 	.byte	0x64, 0x72, 0x20, 0x3e, 0x3e, 0x20, 0x31, 0x36, 0x29, 0x20, 0x2f, 0x20, 0x33, 0x32, 0x29, 0x20
        /*007f*/ 	.byte	0x25, 0x20, 0x34, 0x29, 0x00
	.type		__unnamed_1,@object
	.size		__unnamed_1,(.L_1 - __unnamed_1)
__unnamed_1:
        /*0084*/ 	.byte	0x63, 0x6f, 0x6e, 0x73, 0x74, 0x65, 0x78, 0x70, 0x72, 0x20, 0x76, 0x6f, 0x69, 0x64, 0x20, 0x63
        /* <DEDUP_REMOVED lines=36> */
        /*02d4*/ 	.byte	0x3c, 0x30, 0x3e, 0x3e, 0x3e, 0x3e, 0x5d, 0x00
.L_1:


//--------------------- .nv.shared._ZN7cutlass13device_kernelINS_4gemm6kernel13GemmUniversalIN4cute5tupleIJiiiiEEENS1_10collective13CollectiveMmaINS1_35MainloopSm100TmaUmmaWarpSpecializedILi9ELi2ELi4ENS5_IJNS4_1CILi2EEENSA_ILi1EEESC_EEEEENS5_IJNSA_ILi64EEENSA_ILi112EEENSA_ILi128EEEEEENS_12float_e4m3_tENS5_IJlSC_lEEESJ_SK_NS4_8TiledMMAINS4_8MMA_AtomIJNS4_10MMA_TraitsINS4_19SM100_MMA_F8F6F4_SSEJSJ_SJ_fSF_SG_NS4_17integral_constantINS4_4UMMA5MajorELSR_0EEESS_NSP_INSQ_7ScaleInELST_0EEESU_EEEEEENS4_6LayoutINS5_IJSC_SC_SC_EEENS5_IJNSA_ILi0EEESZ_SZ_EEEEENS5_IJNS4_10UnderscoreES12_S12_EEEEENS4_13SM90_TMA_LOADENS4_14ComposedLayoutINS4_7SwizzleILi3ELi4ELi3EEENS4_18smem_ptr_flag_bitsILi8EEENSX_INS5_IJNSA_ILi8EEESH_EEENS5_IJSH_SC_EEEEEEEvNS4_8identityENS4_23SM90_TMA_LOAD_MULTICASTES1F_vS1G_EENS_8epilogue10collective18CollectiveEpilogueINS1J_23Sm100TmaWarpSpecializedILi1ELi1ELi56ELb0ELb0EEEJSI_NS5_IJNSX_ISF_SC_EENSX_ISG_SC_EEEEESJ_SK_SJ_SK_NS1J_6fusion15FusionCallbacksIS1N_NS1R_17LinearCombinationISJ_fSJ_fLNS_15FloatRoundStyleE2EEESI_S1Q_JEEENS4_5SM1004TMEM4LOAD25SM100_TMEM_LOAD_16dp32b8xES15_NS16_INS17_ILi0ELi4ELi3EEES1A_NSX_INS5_IJS1B_NSA_ILi16EEEEEENS5_IJS22_SC_EEEEEEENS4_39AutoVectorizingCopyWithAssumedAlignmentILi128EEENS4_14SM90_TMA_STOREES26_S28_S28_EEEvvEEEEvNT_6ParamsE --------------------------
	.section	.nv.shared._ZN7cutlass13device_kernelINS_4gemm6kernel13GemmUniversalIN4cute5tupleIJiiiiEEENS1_10collective13CollectiveMmaINS1_35MainloopSm100TmaUmmaWarpSpecializedILi9ELi2ELi4ENS5_IJNS4_1CILi2EEENSA_ILi1EEESC_EEEEENS5_IJNSA_ILi64EEENSA_ILi112EEENSA_ILi128EEEEEENS_12float_e4m3_tENS5_IJlSC_lEEESJ_SK_NS4_8TiledMMAINS4_8MMA_AtomIJNS4_10MMA_TraitsINS4_19SM100_MMA_F8F6F4_SSEJSJ_SJ_fSF_SG_NS4_17integral_constantINS4_4UMMA5MajorELSR_0EEESS_NSP_INSQ_7ScaleInELST_0EEESU_EEEEEENS4_6LayoutINS5_IJSC_SC_SC_EEENS5_IJNSA_ILi0EEESZ_SZ_EEEEENS5_IJNS4_10UnderscoreES12_S12_EEEEENS4_13SM90_TMA_LOADENS4_14ComposedLayoutINS4_7SwizzleILi3ELi4ELi3EEENS4_18smem_ptr_flag_bitsILi8EEENSX_INS5_IJNSA_ILi8EEESH_EEENS5_IJSH_SC_EEEEEEEvNS4_8identityENS4_23SM90_TMA_LOAD_MULTICASTES1F_vS1G_EENS_8epilogue10collective18CollectiveEpilogueINS1J_23Sm100TmaWarpSpecializedILi1ELi1ELi56ELb0ELb0EEEJSI_NS5_IJNSX_ISF_SC_EENSX_ISG_SC_EEEEESJ_SK_SJ_SK_NS1J_6fusion15FusionCallbacksIS1N_NS1R_17LinearCombinationISJ_fSJ_fLNS_15FloatRoundStyleE2EEESI_S1Q_JEEENS4_5SM1004TMEM4LOAD25SM100_TMEM_LOAD_16dp32b8xES15_NS16_INS17_ILi0ELi4ELi3EEES1A_NSX_INS5_IJS1B_NSA_ILi16EEEEEENS5_IJS22_SC_EEEEEEENS4_39AutoVectorizingCopyWithAssumedAlignmentILi128EEENS4_14SM90_TMA_STOREES26_S28_S28_EEEvvEEEEvNT_6ParamsE,"aw",@nobits
	.sectionflags	@""
	.align	16
	.zero		1024


//--------------------- .nv.shared.reserved.0     --------------------------
	.section	.nv.shared.reserved.0,"aw",@nobits
	.weak		__nv_reservedSMEM_offset_0_alias
	.size		__nv_reservedSMEM_offset_0_alias, 0, 64
	.other		__nv_reservedSMEM_offset_0_alias,@"STO_CUDA_RESERVED_SHARED STV_DEFAULT"
__nv_reservedSMEM_offset_0_alias:
	.zero		0
.nv.shared.reserved.0:
	.zero		64
	.weak		__nv_reservedSMEM_tcgen05_partition
	.type		__nv_reservedSMEM_tcgen05_partition,@object
	.size		__nv_reservedSMEM_tcgen05_partition,(.L_0 - __nv_reservedSMEM_tcgen05_partition)
__nv_reservedSMEM_tcgen05_partition:
	.zero		32
.L_0:


//--------------------- .nv.global                --------------------------
	.section	.nv.global,"aw",@nobits
.nv.global:
	.type		_ZN40_INTERNAL_05b1be24_4_k_cu_8d66bdf4_336364cute1_E,@object
	.size		_ZN40_INTERNAL_05b1be24_4_k_cu_8d66bdf4_336364cute1_E,(_ZN40_INTERNAL_05b1be24_4_k_cu_8d66bdf4_336364cuda3std3__45__cpo6cbeginE - _ZN40_INTERNAL_05b1be24_4_k_cu_8d66bdf4_336364cute1_E)
_ZN40_INTERNAL_05b1be24_4_k_cu_8d66bdf4_336364cute1_E:
	.zero		1
	.type		_ZN40_INTERNAL_05b1be24_4_k_cu_8d66bdf4_336364cuda3std3__45__cpo6cbeginE,@object
	.size		_ZN40_INTERNAL_05b1be24_4_k_cu_8d66bdf4_336364cuda3std3__45__cpo6cbeginE,(_ZN40_INTERNAL_05b1be24_4_k_cu_8d66bdf4_336364cuda3std3__48in_placeE - _ZN40_INTERNAL_05b1be24_4_k_cu_8d66bdf4_336364cuda3std3__45__cpo6cbeginE)
_ZN40_INTERNAL_05b1be24_4_k_cu_8d66bdf4_336364cuda3std3__45__cpo6cbeginE:
	.zero		1
	.type		_ZN40_INTERNAL_05b1be24_4_k_cu_8d66bdf4_336364cuda3std3__48in_placeE,@object
	.size		_ZN40_INTERNAL_05b1be24_4_k_cu_8d66bdf4_336364cuda3std3__48in_placeE,(_ZN40_INTERNAL_05b1be24_4_k_cu_8d66bdf4_336364cuda3std6ranges3__45__cpo9iter_moveE - _ZN40_INTERNAL_05b1be24_4_k_cu_8d66bdf4_336364cuda3std3__48in_placeE)
_ZN40_INTERNAL_05b1be24_4_k_cu_8d66bdf4_336364cuda3std3__48in_placeE:
	.zero		1
	.type		_ZN40_INTERNAL_05b1be24_4_k_cu_8d66bdf4_336364cuda3std6ranges3__45__cpo9iter_moveE,@object
	.size		_ZN40_INTERNAL_05b1be24_4_k_cu_8d66bdf4_336364cuda3std6ranges3__45__cpo9iter_moveE,(_ZN40_INTERNAL_05b1be24_4_k_cu_8d66bdf4_336364cuda3std3__45__cpo5beginE - _ZN40_INTERNAL_05b1be24_4_k_cu_8d66bdf4_336364cuda3std6ranges3__45__cpo9iter_moveE)
_ZN40_INTERNAL_05b1be24_4_k_cu_8d66bdf4_336364cuda3std6ranges3__45__cpo9iter_moveE:
	.zero		1
	.type		_ZN40_INTERNAL_05b1be24_4_k_cu_8d66bdf4_336364cuda3std3__45__cpo5beginE,@object
	.size		_ZN40_INTERNAL_05b1be24_4_k_cu_8d66bdf4_336364cuda3std3__45__cpo5beginE,(_ZN40_INTERNAL_05b1be24_4_k_cu_8d66bdf4_336364cuda3std3__442_GLOBAL__N__05b1be24_4_k_cu_8d66bdf4_336366ignoreE - _ZN40_INTERNAL_05b1be24_4_k_cu_8d66bdf4_336364cuda3std3__45__cpo5beginE)
_ZN40_INTERNAL_05b1be24_4_k_cu_8d66bdf4_336364cuda3std3__45__cpo5beginE:
	.zero		1
	.type		_ZN40_INTERNAL_05b1be24_4_k_cu_8d66bdf4_336364cuda3std3__442_GLOBAL__N__05b1be24_4_k_cu_8d66bdf4_336366ignoreE,@object
	.size		_ZN40_INTERNAL_05b1be24_4_k_cu_8d66bdf4_336364cuda3std3__442_GLOBAL__N__05b1be24_4_k_cu_8d66bdf4_336366ignoreE,(_ZN40_INTERNAL_05b1be24_4_k_cu_8d66bdf4_336364cute7productE - _ZN40_INTERNAL_05b1be24_4_k_cu_8d66bdf4_336364cuda3std3__442_GLOBAL__N__05b1be24_4_k_cu_8d66bdf4_336366ignoreE)
_ZN40_INTERNAL_05b1be24_4_k_cu_8d66bdf4_336364cuda3std3__442_GLOBAL__N__05b1be24_4_k_cu_8d66bdf4_336366ignoreE:
	.zero		1
	.type		_ZN40_INTERNAL_05b1be24_4_k_cu_8d66bdf4_336364cute7productE,@object
	.size		_ZN40_INTERNAL_05b1be24_4_k_cu_8d66bdf4_336364cute7productE,(_ZN40_INTERNAL_05b1be24_4_k_cu_8d66bdf4_336364cuda3std3__45__cpo3endE - _ZN40_INTERNAL_05b1be24_4_k_cu_8d66bdf4_336364cute7productE)
_ZN40_INTERNAL_05b1be24_4_k_cu_8d66bdf4_336364cute7productE:
	.zero		1
	.type		_ZN40_INTERNAL_05b1be24_4_k_cu_8d66bdf4_336364cuda3std3__45__cpo3endE,@object
	.size		_ZN40_INTERNAL_05b1be24_4_k_cu_8d66bdf4_336364cuda3std3__45__cpo3endE,(_ZN40_INTERNAL_05b1be24_4_k_cu_8d66bdf4_336364cuda3std3__419piecewise_constructE - _ZN40_INTERNAL_05b1be24_4_k_cu_8d66bdf4_336364cuda3std3__45__cpo3endE)
_ZN40_INTERNAL_05b1be24_4_k_cu_8d66bdf4_336364cuda3std3__45__cpo3endE:
	.zero		1
	.type		_ZN40_INTERNAL_05b1be24_4_k_cu_8d66bdf4_336364cuda3std3__419piecewise_constructE,@object
	.size		_ZN40_INTERNAL_05b1be24_4_k_cu_8d66bdf4_336364cuda3std3__419piecewise_constructE,(_ZN40_INTERNAL_05b1be24_4_k_cu_8d66bdf4_336364cuda3std3__45__cpo4cendE - _ZN40_INTERNAL_05b1be24_4_k_cu_8d66bdf4_336364cuda3std3__419piecewise_constructE)
_ZN40_INTERNAL_05b1be24_4_k_cu_8d66bdf4_336364cuda3std3__419piecewise_constructE:
	.zero		1
	.type		_ZN40_INTERNAL_05b1be24_4_k_cu_8d66bdf4_336364cuda3std3__45__cpo4cendE,@object
	.size		_ZN40_INTERNAL_05b1be24_4_k_cu_8d66bdf4_336364cuda3std3__45__cpo4cendE,(_ZN40_INTERNAL_05b1be24_4_k_cu_8d66bdf4_336364cuda3std6ranges3__45__cpo4swapE - _ZN40_INTERNAL_05b1be24_4_k_cu_8d66bdf4_336364cuda3std3__45__cpo4cendE)
_ZN40_INTERNAL_05b1be24_4_k_cu_8d66bdf4_336364cuda3std3__45__cpo4cendE:
	.zero		1
	.type		_ZN40_INTERNAL_05b1be24_4_k_cu_8d66bdf4_336364cuda3std6ranges3__45__cpo4swapE,@object
	.size		_ZN40_INTERNAL_05b1be24_4_k_cu_8d66bdf4_336364cuda3std6ranges3__45__cpo4swapE,(.L_9 - _ZN40_INTERNAL_05b1be24_4_k_cu_8d66bdf4_336364cuda3std6ranges3__45__cpo4swapE)
_ZN40_INTERNAL_05b1be24_4_k_cu_8d66bdf4_336364cuda3std6ranges3__45__cpo4swapE:
	.zero		1
.L_9:


//--------------------- .nv.constant0._ZN7cutlass13device_kernelINS_4gemm6kernel13GemmUniversalIN4cute5tupleIJiiiiEEENS1_10collective13CollectiveMmaINS1_35MainloopSm100TmaUmmaWarpSpecializedILi9ELi2ELi4ENS5_IJNS4_1CILi2EEENSA_ILi1EEESC_EEEEENS5_IJNSA_ILi64EEENSA_ILi112EEENSA_ILi128EEEEEENS_12float_e4m3_tENS5_IJlSC_lEEESJ_SK_NS4_8TiledMMAINS4_8MMA_AtomIJNS4_10MMA_TraitsINS4_19SM100_MMA_F8F6F4_SSEJSJ_SJ_fSF_SG_NS4_17integral_constantINS4_4UMMA5MajorELSR_0EEESS_NSP_INSQ_7ScaleInELST_0EEESU_EEEEEENS4_6LayoutINS5_IJSC_SC_SC_EEENS5_IJNSA_ILi0EEESZ_SZ_EEEEENS5_IJNS4_10UnderscoreES12_S12_EEEEENS4_13SM90_TMA_LOADENS4_14ComposedLayoutINS4_7SwizzleILi3ELi4ELi3EEENS4_18smem_ptr_flag_bitsILi8EEENSX_INS5_IJNSA_ILi8EEESH_EEENS5_IJSH_SC_EEEEEEEvNS4_8identityENS4_23SM90_TMA_LOAD_MULTICASTES1F_vS1G_EENS_8epilogue10collective18CollectiveEpilogueINS1J_23Sm100TmaWarpSpecializedILi1ELi1ELi56ELb0ELb0EEEJSI_NS5_IJNSX_ISF_SC_EENSX_ISG_SC_EEEEESJ_SK_SJ_SK_NS1J_6fusion15FusionCallbacksIS1N_NS1R_17LinearCombinationISJ_fSJ_fLNS_15FloatRoundStyleE2EEESI_S1Q_JEEENS4_5SM1004TMEM4LOAD25SM100_TMEM_LOAD_16dp32b8xES15_NS16_INS17_ILi0ELi4ELi3EEES1A_NSX_INS5_IJS1B_NSA_ILi16EEEEEENS5_IJS22_SC_EEEEEEENS4_39AutoVectorizingCopyWithAssumedAlignmentILi128EEENS4_14SM90_TMA_STOREES26_S28_S28_EEEvvEEEEvNT_6ParamsE --------------------------
	.section	.nv.constant0._ZN7cutlass13device_kernelINS_4gemm6kernel13GemmUniversalIN4cute5tupleIJiiiiEEENS1_10collective13CollectiveMmaINS1_35MainloopSm100TmaUmmaWarpSpecializedILi9ELi2ELi4ENS5_IJNS4_1CILi2EEENSA_ILi1EEESC_EEEEENS5_IJNSA_ILi64EEENSA_ILi112EEENSA_ILi128EEEEEENS_12float_e4m3_tENS5_IJlSC_lEEESJ_SK_NS4_8TiledMMAINS4_8MMA_AtomIJNS4_10MMA_TraitsINS4_19SM100_MMA_F8F6F4_SSEJSJ_SJ_fSF_SG_NS4_17integral_constantINS4_4UMMA5MajorELSR_0EEESS_NSP_INSQ_7ScaleInELST_0EEESU_EEEEEENS4_6LayoutINS5_IJSC_SC_SC_EEENS5_IJNSA_ILi0EEESZ_SZ_EEEEENS5_IJNS4_10UnderscoreES12_S12_EEEEENS4_13SM90_TMA_LOADENS4_14ComposedLayoutINS4_7SwizzleILi3ELi4ELi3EEENS4_18smem_ptr_flag_bitsILi8EEENSX_INS5_IJNSA_ILi8EEESH_EEENS5_IJSH_SC_EEEEEEEvNS4_8identityENS4_23SM90_TMA_LOAD_MULTICASTES1F_vS1G_EENS_8epilogue10collective18CollectiveEpilogueINS1J_23Sm100TmaWarpSpecializedILi1ELi1ELi56ELb0ELb0EEEJSI_NS5_IJNSX_ISF_SC_EENSX_ISG_SC_EEEEESJ_SK_SJ_SK_NS1J_6fusion15FusionCallbacksIS1N_NS1R_17LinearCombinationISJ_fSJ_fLNS_15FloatRoundStyleE2EEESI_S1Q_JEEENS4_5SM1004TMEM4LOAD25SM100_TMEM_LOAD_16dp32b8xES15_NS16_INS17_ILi0ELi4ELi3EEES1A_NSX_INS5_IJS1B_NSA_ILi16EEEEEENS5_IJS22_SC_EEEEEEENS4_39AutoVectorizingCopyWithAssumedAlignmentILi128EEENS4_14SM90_TMA_STOREES26_S28_S28_EEEvvEEEEvNT_6ParamsE,"a",@progbits
	.sectionflags	@""
	.align	4
.nv.constant0._ZN7cutlass13device_kernelINS_4gemm6kernel13GemmUniversalIN4cute5tupleIJiiiiEEENS1_10collective13CollectiveMmaINS1_35MainloopSm100TmaUmmaWarpSpecializedILi9ELi2ELi4ENS5_IJNS4_1CILi2EEENSA_ILi1EEESC_EEEEENS5_IJNSA_ILi64EEENSA_ILi112EEENSA_ILi128EEEEEENS_12float_e4m3_tENS5_IJlSC_lEEESJ_SK_NS4_8TiledMMAINS4_8MMA_AtomIJNS4_10MMA_TraitsINS4_19SM100_MMA_F8F6F4_SSEJSJ_SJ_fSF_SG_NS4_17integral_constantINS4_4UMMA5MajorELSR_0EEESS_NSP_INSQ_7ScaleInELST_0EEESU_EEEEEENS4_6LayoutINS5_IJSC_SC_SC_EEENS5_IJNSA_ILi0EEESZ_SZ_EEEEENS5_IJNS4_10UnderscoreES12_S12_EEEEENS4_13SM90_TMA_LOADENS4_14ComposedLayoutINS4_7SwizzleILi3ELi4ELi3EEENS4_18smem_ptr_flag_bitsILi8EEENSX_INS5_IJNSA_ILi8EEESH_EEENS5_IJSH_SC_EEEEEEEvNS4_8identityENS4_23SM90_TMA_LOAD_MULTICASTES1F_vS1G_EENS_8epilogue10collective18CollectiveEpilogueINS1J_23Sm100TmaWarpSpecializedILi1ELi1ELi56ELb0ELb0EEEJSI_NS5_IJNSX_ISF_SC_EENSX_ISG_SC_EEEEESJ_SK_SJ_SK_NS1J_6fusion15FusionCallbacksIS1N_NS1R_17LinearCombinationISJ_fSJ_fLNS_15FloatRoundStyleE2EEESI_S1Q_JEEENS4_5SM1004TMEM4LOAD25SM100_TMEM_LOAD_16dp32b8xES15_NS16_INS17_ILi0ELi4ELi3EEES1A_NSX_INS5_IJS1B_NSA_ILi16EEEEEENS5_IJS22_SC_EEEEEEENS4_39AutoVectorizingCopyWithAssumedAlignmentILi128EEENS4_14SM90_TMA_STOREES26_S28_S28_EEEvvEEEEvNT_6ParamsE:
	.zero		2944


//--------------------- SYMBOLS --------------------------

	.type		.nv.reservedSmem.offset0,@object
	.size		.nv.reservedSmem.offset0,0x4
	.type		.nv.reservedSmem.cap,@object
	.size		.nv.reservedSmem.cap,0x4
	.type		__assertfail,@function
